	.headerflags	@"EF_CUDA_TEXMODE_UNIFIED EF_CUDA_64BIT_ADDRESS EF_CUDA_ACCELERATORS EF_CUDA_SM90 EF_CUDA_VIRTUAL_SM(EF_CUDA_SM90)"
	.elftype	@"ET_EXEC"


//--------------------- .nv.info                  --------------------------
	.section	.nv.info,"",@"SHT_CUDA_INFO"
	.align	4


	//----- nvinfo : EIATTR_REGCOUNT
	.align		4
        /*0000*/ 	.byte	0x04, 0x2f
        /*0002*/ 	.short	(.L_1 - .L_0)
	.align		4
.L_0:
        /*0004*/ 	.word	index@(triton_per_fused_mean_pow_sub_12)
        /*0008*/ 	.word	0x00000040


	//----- nvinfo : EIATTR_MIN_STACK_SIZE
	.align		4
.L_1:
        /*000c*/ 	.byte	0x04, 0x12
        /*000e*/ 	.short	(.L_3 - .L_2)
	.align		4
.L_2:
        /*0010*/ 	.word	index@(triton_per_fused_mean_pow_sub_12)
        /*0014*/ 	.word	0x00000000


	//----- nvinfo : EIATTR_FRAME_SIZE
	.align		4
.L_3:
        /*0018*/ 	.byte	0x04, 0x11
        /*001a*/ 	.short	(.L_5 - .L_4)
	.align		4
.L_4:
        /*001c*/ 	.word	index@(triton_per_fused_mean_pow_sub_12)
        /*0020*/ 	.word	0x00000000


	//----- nvinfo : EIATTR_MIN_STACK_SIZE
	.align		4
.L_5:
        /*0024*/ 	.byte	0x04, 0x12
        /*0026*/ 	.short	(.L_7 - .L_6)
	.align		4
.L_6:
        /*0028*/ 	.word	index@(triton_per_fused_mean_pow_sub_12)
        /*002c*/ 	.word	0x00000000
.L_7:


//--------------------- .nv.info.triton_per_fused_mean_pow_sub_12 --------------------------
	.section	.nv.info.triton_per_fused_mean_pow_sub_12,"",@"SHT_CUDA_INFO"
	.sectionflags	@""
	.align	4


	//----- nvinfo : EIATTR_CUDA_API_VERSION
	.align		4
        /*0000*/ 	.byte	0x04, 0x37
        /*0002*/ 	.short	(.L_9 - .L_8)
.L_8:
        /*0004*/ 	.word	0x0000007c


	//----- nvinfo : EIATTR_KPARAM_INFO
	.align		4
.L_9:
        /*0008*/ 	.byte	0x04, 0x17
        /*000a*/ 	.short	(.L_11 - .L_10)
.L_10:
        /*000c*/ 	.word	0x00000000
        /*0010*/ 	.short	0x0004
        /*0012*/ 	.short	0x001c
        /*0014*/ 	.byte	0x00, 0xf0, 0x11, 0x00


	//----- nvinfo : EIATTR_KPARAM_INFO
	.align		4
.L_11:
        /*0018*/ 	.byte	0x04, 0x17
        /*001a*/ 	.short	(.L_13 - .L_12)
.L_12:
        /*001c*/ 	.word	0x00000000
        /*0020*/ 	.short	0x0003
        /*0022*/ 	.short	0x0018
        /*0024*/ 	.byte	0x00, 0xf0, 0x11, 0x00


	//----- nvinfo : EIATTR_KPARAM_INFO
	.align		4
.L_13:
        /*0028*/ 	.byte	0x04, 0x17
        /*002a*/ 	.short	(.L_15 - .L_14)
.L_14:
        /*002c*/ 	.word	0x00000000
        /*0030*/ 	.short	0x0002
        /*0032*/ 	.short	0x0010
        /*0034*/ 	.byte	0x00, 0xf4, 0x21, 0x00


	//----- nvinfo : EIATTR_KPARAM_INFO
	.align		4
.L_15:
        /*0038*/ 	.byte	0x04, 0x17
        /*003a*/ 	.short	(.L_17 - .L_16)
.L_16:
        /*003c*/ 	.word	0x00000000
        /*0040*/ 	.short	0x0001
        /*0042*/ 	.short	0x0008
        /*0044*/ 	.byte	0x00, 0xf4, 0x21, 0x00


	//----- nvinfo : EIATTR_KPARAM_INFO
	.align		4
.L_17:
        /*0048*/ 	.byte	0x04, 0x17
        /*004a*/ 	.short	(.L_19 - .L_18)
.L_18:
        /*004c*/ 	.word	0x00000000
        /*0050*/ 	.short	0x0000
        /*0052*/ 	.short	0x0000
        /*0054*/ 	.byte	0x00, 0xf4, 0x21, 0x00


	//----- nvinfo : EIATTR_SPARSE_MMA_MASK
	.align		4
.L_19:
        /*0058*/ 	.byte	0x03, 0x50
        /*005a*/ 	.short	0x0000


	//----- nvinfo : EIATTR_MAXREG_COUNT
	.align		4
        /*005c*/ 	.byte	0x03, 0x1b
        /*005e*/ 	.short	0x00ff


	//----- nvinfo : EIATTR_COOP_GROUP_MASK_REGIDS
	.align		4
        /*0060*/ 	.byte	0x04, 0x29
        /*0062*/ 	.short	(.L_21 - .L_20)


	//   ....[0]....
.L_20:
        /*0064*/ 	.word	0xffffffff


	//   ....[1]....
        /*0068*/ 	.word	0xffffffff


	//   ....[2]....
        /*006c*/ 	.word	0xffffffff


	//----- nvinfo : EIATTR_COOP_GROUP_INSTR_OFFSETS
	.align		4
.L_21:
        /*0070*/ 	.byte	0x04, 0x28
        /*0072*/ 	.short	(.L_23 - .L_22)


	//   ....[0]....
.L_22:
        /*0074*/ 	.word	0x00002670


	//   ....[1]....
        /*0078*/ 	.word	0x00002690


	//   ....[2]....
        /*007c*/ 	.word	0x000026c0


	//----- nvinfo : EIATTR_EXIT_INSTR_OFFSETS
	.align		4
.L_23:
        /*0080*/ 	.byte	0x04, 0x1c
        /*0082*/ 	.short	(.L_25 - .L_24)


	//   ....[0]....
.L_24:
        /*0084*/ 	.word	0x00002720


	//   ....[1]....
        /*0088*/ 	.word	0x00002770


	//----- nvinfo : EIATTR_REQNTID
	.align		4
.L_25:
        /*008c*/ 	.byte	0x04, 0x10
        /*008e*/ 	.short	(.L_27 - .L_26)
.L_26:
        /*0090*/ 	.word	0x00000100
        /*0094*/ 	.word	0x00000001
        /*0098*/ 	.word	0x00000001


	//----- nvinfo : EIATTR_CBANK_PARAM_SIZE
	.align		4
.L_27:
        /*009c*/ 	.byte	0x03, 0x19
        /*009e*/ 	.short	0x0020


	//----- nvinfo : EIATTR_PARAM_CBANK
	.align		4
        /*00a0*/ 	.byte	0x04, 0x0a
        /*00a2*/ 	.short	(.L_29 - .L_28)
	.align		4
.L_28:
        /*00a4*/ 	.word	index@(.nv.constant0.triton_per_fused_mean_pow_sub_12)
        /*00a8*/ 	.short	0x0210
        /*00aa*/ 	.short	0x0020


	//----- nvinfo : EIATTR_SW_WAR
	.align		4
.L_29:
        /*00ac*/ 	.byte	0x04, 0x36
        /*00ae*/ 	.short	(.L_31 - .L_30)
.L_30:
        /*00b0*/ 	.word	0x00000008
.L_31:


//--------------------- .nv.callgraph             --------------------------
	.section	.nv.callgraph,"",@"SHT_CUDA_CALLGRAPH"
	.align	4
	.sectionentsize	8
	.align		4
        /*0000*/ 	.word	0x00000000
	.align		4
        /*0004*/ 	.word	0xffffffff
	.align		4
        /*0008*/ 	.word	0x00000000
	.align		4
        /*000c*/ 	.word	0xfffffffe
	.align		4
        /*0010*/ 	.word	0x00000000
	.align		4
        /*0014*/ 	.word	0xfffffffd
	.align		4
        /*0018*/ 	.word	0x00000000
	.align		4
        /*001c*/ 	.word	0xfffffffc


//--------------------- .text.triton_per_fused_mean_pow_sub_12 --------------------------
	.section	.text.triton_per_fused_mean_pow_sub_12,"ax",@progbits
	.sectionflags	@"SHF_BARRIERS=1"
	.align	128
        .global         triton_per_fused_mean_pow_sub_12
        .type           triton_per_fused_mean_pow_sub_12,@function
        .size           triton_per_fused_mean_pow_sub_12,(.L_x_1 - triton_per_fused_mean_pow_sub_12)
        .other          triton_per_fused_mean_pow_sub_12,@"STO_CUDA_ENTRY STV_DEFAULT"
triton_per_fused_mean_pow_sub_12:
.text.triton_per_fused_mean_pow_sub_12:
[----:B------:R-:W0:Y:S01]  /*0000*/  LDC R1, c[0x0][0x28] ;  /* 0x00000a00ff017b82 */ /* 0x000e220000000800 */
[----:B------:R-:W1:Y:S07]  /*0010*/  S2R R4, SR_TID.X ;  /* 0x0000000000047919 */ /* 0x000e6e0000002100 */
[----:B------:R-:W2:Y:S01]  /*0020*/  LDC.64 R12, c[0x0][0x218] ;  /* 0x00008600ff0c7b82 */ /* 0x000ea20000000a00 */
[----:B------:R-:W-:Y:S01]  /*0030*/  IMAD.MOV.U32 R48, RZ, RZ, RZ ;  /* 0x000000ffff307224 */ /* 0x000fe200078e00ff */
[----:B------:R-:W-:Y:S01]  /*0040*/  ULDC.64 UR6, c[0x0][0x208] ;  /* 0x0000820000067ab9 */ /* 0x000fe20000000a00 */
[----:B------:R-:W3:Y:S01]  /*0050*/  S2R R3, SR_CTAID.X ;  /* 0x0000000000037919 */ /* 0x000ee20000002500 */
[----:B------:R-:W-:Y:S01]  /*0060*/  IMAD.MOV.U32 R20, RZ, RZ, RZ ;  /* 0x000000ffff147224 */ /* 0x000fe200078e00ff */
[----:B-1----:R-:W-:-:S02]  /*0070*/  LOP3.LUT R0, R4, 0x1f, RZ, 0xc0, !PT ;  /* 0x0000001f04007812 */ /* 0x002fc400078ec0ff */
[----:B------:R-:W-:-:S03]  /*0080*/  SHF.R.U32.HI R38, RZ, 0x5, R4 ;  /* 0x00000005ff267819 */ /* 0x000fc60000011604 */
[----:B---3--:R-:W-:Y:S01]  /*0090*/  IMAD R0, R3, 0x20, R0 ;  /* 0x0000002003007824 */ /* 0x008fe200078e0200 */
[----:B------:R-:W-:-:S04]  /*00a0*/  SGXT.U32 R38, R38, 0x3 ;  /* 0x000000032626781a */ /* 0x000fc80000000000 */
[----:B------:R-:W-:Y:S02]  /*00b0*/  SHF.R.S32.HI R3, RZ, 0x1f, R0 ;  /* 0x0000001fff037819 */ /* 0x000fe40000011400 */
[----:B------:R-:W-:Y:S02]  /*00c0*/  ISETP.GE.AND P1, PT, R0, 0x800, PT ;  /* 0x000008000000780c */ /* 0x000fe40003f26270 */
[----:B------:R-:W-:-:S04]  /*00d0*/  LEA.HI R10, R3, R0, RZ, 0x5 ;  /* 0x00000000030a7211 */ /* 0x000fc800078f28ff */
[C---:B------:R-:W-:Y:S01]  /*00e0*/  LOP3.LUT R5, R10.reuse, 0x7ffe0, RZ, 0xc0, !PT ;  /* 0x0007ffe00a057812 */ /* 0x040fe200078ec0ff */
[----:B------:R-:W-:-:S04]  /*00f0*/  IMAD.SHL.U32 R43, R10, 0x4, RZ ;  /* 0x000000040a2b7824 */ /* 0x000fc800078e00ff */
[----:B------:R-:W-:Y:S01]  /*0100*/  IMAD.IADD R5, R0, 0x1, -R5 ;  /* 0x0000000100057824 */ /* 0x000fe200078e0a05 */
[----:B------:R-:W-:-:S04]  /*0110*/  LOP3.LUT R43, R43, 0xffffff80, RZ, 0xc0, !PT ;  /* 0xffffff802b2b7812 */ /* 0x000fc800078ec0ff */
[----:B------:R-:W-:Y:S02]  /*0120*/  LOP3.LUT R17, R43, 0x8, R38, 0xfe, !PT ;  /* 0x000000082b117812 */ /* 0x000fe400078efe26 */
[----:B------:R-:W-:Y:S02]  /*0130*/  LOP3.LUT R41, R43, 0x10, R38, 0xfe, !PT ;  /* 0x000000102b297812 */ /* 0x000fe400078efe26 */
[----:B------:R-:W-:Y:S01]  /*0140*/  LOP3.LUT R25, R43, 0x18, R38, 0xfe, !PT ;  /* 0x000000182b197812 */ /* 0x000fe200078efe26 */
[----:B------:R-:W-:Y:S01]  /*0150*/  IMAD R14, R5, 0x2000, R17 ;  /* 0x00002000050e7824 */ /* 0x000fe200078e0211 */
[----:B------:R-:W-:Y:S01]  /*0160*/  LOP3.LUT R39, R43, R38, RZ, 0xfc, !PT ;  /* 0x000000262b277212 */ /* 0x000fe200078efcff */
[C---:B------:R-:W-:Y:S01]  /*0170*/  IMAD R57, R5.reuse, 0x2000, R41 ;  /* 0x0000200005397824 */ /* 0x040fe200078e0229 */
[----:B------:R-:W-:Y:S01]  /*0180*/  LOP3.LUT R40, R43, 0x20, R38, 0xfe, !PT ;  /* 0x000000202b287812 */ /* 0x000fe200078efe26 */
[C---:B------:R-:W-:Y:S01]  /*0190*/  IMAD R8, R5.reuse, 0x2000, R25 ;  /* 0x0000200005087824 */ /* 0x040fe200078e0219 */
[----:B------:R-:W-:Y:S01]  /*01a0*/  SHF.R.S32.HI R59, RZ, 0x1f, R14 ;  /* 0x0000001fff3b7819 */ /* 0x000fe2000001140e */
[C---:B------:R-:W-:Y:S01]  /*01b0*/  IMAD R21, R5.reuse, 0x2000, R39 ;  /* 0x0000200005157824 */ /* 0x040fe200078e0227 */
[----:B------:R-:W-:Y:S01]  /*01c0*/  SHF.R.S32.HI R30, RZ, 0x1f, R57 ;  /* 0x0000001fff1e7819 */ /* 0x000fe20000011439 */
[----:B------:R-:W-:Y:S01]  /*01d0*/  IMAD R28, R5, 0x2000, R40 ;  /* 0x00002000051c7824 */ /* 0x000fe200078e0228 */
[----:B------:R-:W-:-:S02]  /*01e0*/  LEA.HI R3, R59, R14, RZ, 0xa ;  /* 0x0000000e3b037211 */ /* 0x000fc400078f50ff */
[----:B------:R-:W-:Y:S02]  /*01f0*/  LEA.HI R4, R30, R57, RZ, 0xa ;  /* 0x000000391e047211 */ /* 0x000fe400078f50ff */
[----:B------:R-:W-:Y:S02]  /*0200*/  SHF.R.S32.HI R3, RZ, 0xa, R3 ;  /* 0x0000000aff037819 */ /* 0x000fe40000011403 */
[----:B------:R-:W-:Y:S02]  /*0210*/  SHF.R.S32.HI R4, RZ, 0xa, R4 ;  /* 0x0000000aff047819 */ /* 0x000fe40000011404 */
[----:B------:R-:W-:Y:S02]  /*0220*/  LEA.HI R6, R3, R3, RZ, 0x7 ;  /* 0x0000000303067211 */ /* 0x000fe400078f38ff */
[----:B------:R-:W-:Y:S02]  /*0230*/  SHF.R.S32.HI R37, RZ, 0x1f, R8 ;  /* 0x0000001fff257819 */ /* 0x000fe40000011408 */
[----:B------:R-:W-:-:S02]  /*0240*/  LOP3.LUT R6, R6, 0xffffff80, RZ, 0xc0, !PT ;  /* 0xffffff8006067812 */ /* 0x000fc400078ec0ff */
[----:B------:R-:W-:Y:S02]  /*0250*/  LEA.HI R7, R4, R4, RZ, 0x7 ;  /* 0x0000000404077211 */ /* 0x000fe400078f38ff */
[----:B------:R-:W-:Y:S01]  /*0260*/  SHF.R.S32.HI R50, RZ, 0x1f, R21 ;  /* 0x0000001fff327819 */ /* 0x000fe20000011415 */
[----:B------:R-:W-:Y:S01]  /*0270*/  IMAD.IADD R23, R3, 0x1, -R6 ;  /* 0x0000000103177824 */ /* 0x000fe200078e0a06 */
[----:B------:R-:W-:Y:S02]  /*0280*/  LEA.HI R3, R37, R8, RZ, 0xa ;  /* 0x0000000825037211 */ /* 0x000fe400078f50ff */
[----:B------:R-:W-:Y:S01]  /*0290*/  LOP3.LUT R7, R7, 0xffffff80, RZ, 0xc0, !PT ;  /* 0xffffff8007077812 */ /* 0x000fe200078ec0ff */
[----:B------:R-:W-:Y:S01]  /*02a0*/  IMAD.MOV.U32 R18, RZ, RZ, RZ ;  /* 0x000000ffff127224 */ /* 0x000fe200078e00ff */
[----:B------:R-:W-:Y:S01]  /*02b0*/  LOP3.LUT R36, R43, 0x28, R38, 0xfe, !PT ;  /* 0x000000282b247812 */ /* 0x000fe200078efe26 */
[----:B--2---:R-:W-:Y:S01]  /*02c0*/  IMAD.WIDE R52, R23, 0x4, R12 ;  /* 0x0000000417347825 */ /* 0x004fe200078e020c */
[----:B------:R-:W-:-:S02]  /*02d0*/  SHF.R.S32.HI R9, RZ, 0xa, R3 ;  /* 0x0000000aff097819 */ /* 0x000fc40000011403 */
[----:B------:R-:W-:Y:S01]  /*02e0*/  LEA.HI R3, R50, R21, RZ, 0xa ;  /* 0x0000001532037211 */ /* 0x000fe200078f50ff */
[----:B------:R-:W-:Y:S01]  /*02f0*/  IMAD.IADD R15, R4, 0x1, -R7 ;  /* 0x00000001040f7824 */ /* 0x000fe200078e0a07 */
[----:B------:R-:W-:Y:S01]  /*0300*/  LEA.HI R4, R9, R9, RZ, 0x7 ;  /* 0x0000000909047211 */ /* 0x000fe200078f38ff */
[----:B------:R-:W-:Y:S01]  /*0310*/  IMAD R44, R5, 0x2000, R36 ;  /* 0x00002000052c7824 */ /* 0x000fe200078e0224 */
[----:B------:R-:W-:Y:S01]  /*0320*/  SHF.R.S32.HI R3, RZ, 0xa, R3 ;  /* 0x0000000aff037819 */ /* 0x000fe20000011403 */
[----:B------:R-:W-:Y:S01]  /*0330*/  IMAD.WIDE R46, R15, 0x4, R12 ;  /* 0x000000040f2e7825 */ /* 0x000fe200078e020c */
[----:B------:R-:W-:Y:S01]  /*0340*/  SHF.R.S32.HI R55, RZ, 0x1f, R28 ;  /* 0x0000001fff377819 */ /* 0x000fe2000001141c */
[----:B------:R-:W2:Y:S01]  /*0350*/  @!P1 LDG.E.EL R20, desc[UR6][R52.64] ;  /* 0x0000000634149981 */ /* 0x000ea2000c2e1900 */
[----:B------:R-:W-:Y:S02]  /*0360*/  LOP3.LUT R16, R4, 0xffffff80, RZ, 0xc0, !PT ;  /* 0xffffff8004107812 */ /* 0x000fe400078ec0ff */
[----:B------:R-:W-:Y:S01]  /*0370*/  SHF.R.S32.HI R51, RZ, 0x1f, R44 ;  /* 0x0000001fff337819 */ /* 0x000fe2000001142c */
[----:B------:R1:W3:Y:S01]  /*0380*/  @!P1 LDG.E.EL R48, desc[UR6][R46.64] ;  /* 0x000000062e309981 */ /* 0x0002e2000c2e1900 */
[----:B------:R-:W-:Y:S01]  /*0390*/  LEA.HI R7, R3, R3, RZ, 0x7 ;  /* 0x0000000303077211 */ /* 0x000fe200078f38ff */
[----:B------:R-:W-:Y:S01]  /*03a0*/  IMAD.IADD R9, R9, 0x1, -R16 ;  /* 0x0000000109097824 */ /* 0x000fe200078e0a10 */
[----:B------:R-:W-:-:S02]  /*03b0*/  LEA.HI R4, R55, R28, RZ, 0xa ;  /* 0x0000001c37047211 */ /* 0x000fc400078f50ff */
[----:B------:R-:W-:Y:S02]  /*03c0*/  LEA.HI R6, R51, R44, RZ, 0xa ;  /* 0x0000002c33067211 */ /* 0x000fe400078f50ff */
[----:B------:R-:W-:Y:S02]  /*03d0*/  LOP3.LUT R16, R7, 0xffffff80, RZ, 0xc0, !PT ;  /* 0xffffff8007107812 */ /* 0x000fe400078ec0ff */
[----:B------:R-:W-:Y:S02]  /*03e0*/  SHF.R.S32.HI R4, RZ, 0xa, R4 ;  /* 0x0000000aff047819 */ /* 0x000fe40000011404 */
[----:B------:R-:W-:Y:S01]  /*03f0*/  LOP3.LUT R19, R43, 0x30, R38, 0xfe, !PT ;  /* 0x000000302b137812 */ /* 0x000fe200078efe26 */
[----:B------:R-:W-:Y:S01]  /*0400*/  IMAD.IADD R35, R3, 0x1, -R16 ;  /* 0x0000000103237824 */ /* 0x000fe200078e0a10 */
[----:B------:R-:W-:Y:S02]  /*0410*/  SHF.R.S32.HI R6, RZ, 0xa, R6 ;  /* 0x0000000aff067819 */ /* 0x000fe40000011406 */
[----:B------:R-:W-:Y:S01]  /*0420*/  LEA.HI R3, R4, R4, RZ, 0x7 ;  /* 0x0000000404037211 */ /* 0x000fe200078f38ff */
[----:B------:R-:W-:Y:S01]  /*0430*/  IMAD R31, R5, 0x2000, R19 ;  /* 0x00002000051f7824 */ /* 0x000fe200078e0213 */
[----:B------:R-:W-:-:S02]  /*0440*/  LEA.HI R7, R6, R6, RZ, 0x7 ;  /* 0x0000000606077211 */ /* 0x000fc400078f38ff */
[----:B------:R-:W-:Y:S02]  /*0450*/  LOP3.LUT R3, R3, 0xffffff80, RZ, 0xc0, !PT ;  /* 0xffffff8003037812 */ /* 0x000fe400078ec0ff */
[----:B------:R-:W-:Y:S02]  /*0460*/  LOP3.LUT R7, R7, 0xffffff80, RZ, 0xc0, !PT ;  /* 0xffffff8007077812 */ /* 0x000fe400078ec0ff */
[----:B------:R-:W-:Y:S01]  /*0470*/  SHF.R.S32.HI R22, RZ, 0x1f, R31 ;  /* 0x0000001fff167819 */ /* 0x000fe2000001141f */
[----:B------:R-:W-:Y:S01]  /*0480*/  IMAD.IADD R11, R4, 0x1, -R3 ;  /* 0x00000001040b7824 */ /* 0x000fe200078e0a03 */
[----:B------:R-:W-:Y:S01]  /*0490*/  LOP3.LUT R29, R43, 0x38, R38, 0xfe, !PT ;  /* 0x000000382b1d7812 */ /* 0x000fe200078efe26 */
[----:B------:R-:W-:Y:S01]  /*04a0*/  IMAD.IADD R49, R6, 0x1, -R7 ;  /* 0x0000000106317824 */ /* 0x000fe200078e0a07 */
[----:B------:R-:W-:Y:S01]  /*04b0*/  LEA.HI R3, R22, R31, RZ, 0xa ;  /* 0x0000001f16037211 */ /* 0x000fe200078f50ff */
[----:B------:R-:W-:Y:S01]  /*04c0*/  IMAD.WIDE R26, R9, 0x4, R12 ;  /* 0x00000004091a7825 */ /* 0x000fe200078e020c */
[----:B------:R-:W-:-:S02]  /*04d0*/  LOP3.LUT R42, R43, 0x40, R38, 0xfe, !PT ;  /* 0x000000402b2a7812 */ /* 0x000fc400078efe26 */
[----:B------:R-:W-:Y:S01]  /*04e0*/  SHF.R.S32.HI R3, RZ, 0xa, R3 ;  /* 0x0000000aff037819 */ /* 0x000fe20000011403 */
[----:B------:R-:W-:Y:S01]  /*04f0*/  IMAD.MOV.U32 R45, RZ, RZ, RZ ;  /* 0x000000ffff2d7224 */ /* 0x000fe200078e00ff */
[----:B------:R4:W5:Y:S01]  /*0500*/  @!P1 LDG.E.EL R18, desc[UR6][R26.64] ;  /* 0x000000061a129981 */ /* 0x000962000c2e1900 */
[----:B------:R-:W-:Y:S02]  /*0510*/  IMAD R34, R5, 0x2000, R29 ;  /* 0x0000200005227824 */ /* 0x000fe400078e021d */
[----:B-1----:R-:W-:-:S03]  /*0520*/  IMAD.WIDE R46, R49, 0x4, R12 ;  /* 0x00000004312e7825 */ /* 0x002fc600078e020c */
[----:B------:R-:W-:Y:S02]  /*0530*/  SHF.R.S32.HI R53, RZ, 0x1f, R34 ;  /* 0x0000001fff357819 */ /* 0x000fe40000011422 */
[----:B------:R1:W2:Y:S01]  /*0540*/  @!P1 LDG.E.EL R45, desc[UR6][R46.64] ;  /* 0x000000062e2d9981 */ /* 0x0002a2000c2e1900 */
[----:B----4-:R-:W-:Y:S01]  /*0550*/  LEA.HI R26, R3, R3, RZ, 0x7 ;  /* 0x00000003031a7211 */ /* 0x010fe200078f38ff */
[----:B------:R-:W-:Y:S01]  /*0560*/  IMAD.MOV.U32 R24, RZ, RZ, RZ ;  /* 0x000000ffff187224 */ /* 0x000fe200078e00ff */
[----:B------:R-:W-:Y:S02]  /*0570*/  LEA.HI R16, R53, R34, RZ, 0xa ;  /* 0x0000002235107211 */ /* 0x000fe400078f50ff */
[----:B------:R-:W-:Y:S01]  /*0580*/  LOP3.LUT R26, R26, 0xffffff80, RZ, 0xc0, !PT ;  /* 0xffffff801a1a7812 */ /* 0x000fe200078ec0ff */
[----:B-1----:R-:W-:Y:S02]  /*0590*/  IMAD R47, R5, 0x2000, R42 ;  /* 0x00002000052f7824 */ /* 0x002fe400078e022a */
[----:B------:R-:W-:Y:S01]  /*05a0*/  IMAD.WIDE R32, R35, 0x4, R12 ;  /* 0x0000000423207825 */ /* 0x000fe200078e020c */
[----:B------:R-:W-:-:S02]  /*05b0*/  SHF.R.S32.HI R16, RZ, 0xa, R16 ;  /* 0x0000000aff107819 */ /* 0x000fc40000011410 */
[----:B------:R-:W-:Y:S01]  /*05c0*/  SHF.R.S32.HI R46, RZ, 0x1f, R47 ;  /* 0x0000001fff2e7819 */ /* 0x000fe2000001142f */
[----:B------:R-:W-:Y:S01]  /*05d0*/  IMAD.IADD R27, R3, 0x1, -R26 ;  /* 0x00000001031b7824 */ /* 0x000fe200078e0a1a */
[----:B------:R1:W4:Y:S01]  /*05e0*/  @!P1 LDG.E.EL R24, desc[UR6][R32.64] ;  /* 0x0000000620189981 */ /* 0x000322000c2e1900 */
[----:B------:R-:W-:Y:S01]  /*05f0*/  IMAD.MOV.U32 R26, RZ, RZ, RZ ;  /* 0x000000ffff1a7224 */ /* 0x000fe200078e00ff */
[----:B------:R-:W-:Y:S02]  /*0600*/  LEA.HI R52, R46, R47, RZ, 0xa ;  /* 0x0000002f2e347211 */ /* 0x000fe400078f50ff */
[----:B------:R-:W-:Y:S02]  /*0610*/  LEA.HI R3, R16, R16, RZ, 0x7 ;  /* 0x0000001010037211 */ /* 0x000fe400078f38ff */
[----:B------:R-:W-:Y:S01]  /*0620*/  SHF.R.S32.HI R52, RZ, 0xa, R52 ;  /* 0x0000000aff347819 */ /* 0x000fe20000011434 */
[----:B-1----:R-:W-:Y:S01]  /*0630*/  IMAD.WIDE R32, R27, 0x4, R12 ;  /* 0x000000041b207825 */ /* 0x002fe200078e020c */
[----:B------:R-:W-:-:S03]  /*0640*/  LOP3.LUT R3, R3, 0xffffff80, RZ, 0xc0, !PT ;  /* 0xffffff8003037812 */ /* 0x000fc600078ec0ff */
[----:B------:R-:W-:Y:S01]  /*0650*/  IMAD.MOV.U32 R4, RZ, RZ, RZ ;  /* 0x000000ffff047224 */ /* 0x000fe200078e00ff */
[----:B------:R1:W2:Y:S01]  /*0660*/  @!P1 LDG.E.EL R26, desc[UR6][R32.64] ;  /* 0x00000006201a9981 */ /* 0x0002a2000c2e1900 */
[----:B------:R-:W-:Y:S01]  /*0670*/  IMAD.WIDE R6, R11, 0x4, R12 ;  /* 0x000000040b067825 */ /* 0x000fe200078e020c */
[----:B------:R-:W-:-:S03]  /*0680*/  LEA.HI R8, R37, R8, RZ, 0x11 ;  /* 0x0000000825087211 */ /* 0x000fc600078f88ff */
[----:B------:R-:W-:Y:S01]  /*0690*/  IMAD.IADD R3, R16, 0x1, -R3 ;  /* 0x0000000110037824 */ /* 0x000fe200078e0a03 */
[----:B------:R1:W2:Y:S02]  /*06a0*/  @!P1 LDG.E.EL R4, desc[UR6][R6.64] ;  /* 0x0000000606049981 */ /* 0x0002a4000c2e1900 */
[----:B-1----:R-:W-:Y:S01]  /*06b0*/  LEA.HI R32, R52, R52, RZ, 0x7 ;  /* 0x0000003434207211 */ /* 0x002fe200078f38ff */
[----:B------:R-:W-:Y:S01]  /*06c0*/  IMAD.MOV.U32 R16, RZ, RZ, RZ ;  /* 0x000000ffff107224 */ /* 0x000fe200078e00ff */
[----:B------:R-:W-:Y:S02]  /*06d0*/  LOP3.LUT R33, R43, 0x48, R38, 0xfe, !PT ;  /* 0x000000482b217812 */ /* 0x000fe400078efe26 */
[----:B------:R-:W-:Y:S01]  /*06e0*/  LOP3.LUT R37, R32, 0xffffff80, RZ, 0xc0, !PT ;  /* 0xffffff8020257812 */ /* 0x000fe200078ec0ff */
[----:B0-----:R-:W-:Y:S01]  /*06f0*/  IMAD.WIDE R6, R3, 0x4, R12 ;  /* 0x0000000403067825 */ /* 0x001fe200078e020c */
[----:B------:R-:W-:Y:S02]  /*0700*/  LEA.HI R21, R50, R21, RZ, 0x11 ;  /* 0x0000001532157211 */ /* 0x000fe400078f88ff */
[----:B------:R-:W-:Y:S01]  /*0710*/  LEA.HI R31, R22, R31, RZ, 0x11 ;  /* 0x0000001f161f7211 */ /* 0x000fe200078f88ff */
[----:B------:R-:W-:Y:S01]  /*0720*/  IMAD.IADD R37, R52, 0x1, -R37 ;  /* 0x0000000134257824 */ /* 0x000fe200078e0a25 */
[----:B------:R-:W-:Y:S01]  /*0730*/  SHF.R.S32.HI R22, RZ, 0x1d, R10 ;  /* 0x0000001dff167819 */ /* 0x000fe2000001140a */
[----:B------:R-:W-:Y:S01]  /*0740*/  IMAD R50, R5, 0x2000, R33 ;  /* 0x0000200005327824 */ /* 0x000fe200078e0221 */
[----:B------:R-:W-:Y:S01]  /*0750*/  LEA.HI R32, R55, R28, RZ, 0x11 ;  /* 0x0000001c37207211 */ /* 0x000fe200078f88ff */
[----:B------:R0:W2:Y:S01]  /*0760*/  @!P1 LDG.E.EL R16, desc[UR6][R6.64] ;  /* 0x0000000606109981 */ /* 0x0000a2000c2e1900 */
[----:B------:R-:W-:Y:S01]  /*0770*/  IMAD.MOV.U32 R28, RZ, RZ, RZ ;  /* 0x000000ffff1c7224 */ /* 0x000fe200078e00ff */
[----:B------:R-:W-:-:S02]  /*0780*/  LEA.HI R10, R46, R47, RZ, 0x11 ;  /* 0x0000002f2e0a7211 */ /* 0x000fc400078f88ff */
[----:B------:R-:W-:Y:S02]  /*0790*/  SGXT R22, R22, 0x1 ;  /* 0x000000011616781a */ /* 0x000fe40000000200 */
[----:B------:R-:W-:Y:S01]  /*07a0*/  SHF.R.S32.HI R47, RZ, 0x1f, R50 ;  /* 0x0000001fff2f7819 */ /* 0x000fe20000011432 */
[----:B0-----:R-:W-:Y:S01]  /*07b0*/  IMAD.WIDE R6, R37, 0x4, R12 ;  /* 0x0000000425067825 */ /* 0x001fe200078e020c */
[----:B------:R-:W-:-:S04]  /*07c0*/  LEA.HI R46, R22, R17, RZ, 0x5 ;  /* 0x00000011162e7211 */ /* 0x000fc800078f28ff */
[----:B------:R0:W2:Y:S01]  /*07d0*/  @!P1 LDG.E.EL R28, desc[UR6][R6.64] ;  /* 0x00000006061c9981 */ /* 0x0000a2000c2e1900 */
[----:B------:R-:W-:Y:S02]  /*07e0*/  LEA.HI R34, R53, R34, RZ, 0x11 ;  /* 0x0000002235227211 */ /* 0x000fe400078f88ff */
[----:B------:R-:W-:Y:S02]  /*07f0*/  SHF.R.S32.HI R46, RZ, 0x5, R46 ;  /* 0x00000005ff2e7819 */ /* 0x000fe4000001142e */
[----:B0-----:R-:W-:-:S04]  /*0800*/  LEA.HI R6, R47, R50, RZ, 0xa ;  /* 0x000000322f067211 */ /* 0x001fc800078f50ff */
[----:B------:R-:W-:Y:S02]  /*0810*/  SHF.R.S32.HI R53, RZ, 0xa, R6 ;  /* 0x0000000aff357819 */ /* 0x000fe40000011406 */
[----:B------:R-:W-:Y:S02]  /*0820*/  LEA.HI R6, R46, R46, RZ, 0x5 ;  /* 0x0000002e2e067211 */ /* 0x000fe400078f28ff */
[----:B------:R-:W-:Y:S02]  /*0830*/  LEA.HI R7, R53, R53, RZ, 0x7 ;  /* 0x0000003535077211 */ /* 0x000fe400078f38ff */
[----:B------:R-:W-:Y:S02]  /*0840*/  LEA.HI R14, R59, R14, RZ, 0x11 ;  /* 0x0000000e3b0e7211 */ /* 0x000fe400078f88ff */
[----:B------:R-:W-:Y:S02]  /*0850*/  LEA.HI R17, R47, R50, RZ, 0x11 ;  /* 0x000000322f117211 */ /* 0x000fe400078f88ff */
[----:B------:R-:W-:-:S02]  /*0860*/  LEA.HI R41, R22, R41, RZ, 0x5 ;  /* 0x0000002916297211 */ /* 0x000fc400078f28ff */
[----:B------:R-:W-:Y:S02]  /*0870*/  LOP3.LUT R47, R6, 0xfffe0, RZ, 0xc0, !PT ;  /* 0x000fffe0062f7812 */ /* 0x000fe400078ec0ff */
[----:B------:R-:W-:Y:S02]  /*0880*/  LEA.HI R25, R22, R25, RZ, 0x5 ;  /* 0x0000001916197211 */ /* 0x000fe400078f28ff */
[----:B------:R-:W-:Y:S02]  /*0890*/  LOP3.LUT R6, R7, 0xffffff80, RZ, 0xc0, !PT ;  /* 0xffffff8007067812 */ /* 0x000fe400078ec0ff */
[----:B------:R-:W-:Y:S02]  /*08a0*/  LOP3.LUT R14, R14, 0xfffe0000, RZ, 0xc0, !PT ;  /* 0xfffe00000e0e7812 */ /* 0x000fe400078ec0ff */
[----:B------:R-:W-:Y:S02]  /*08b0*/  LEA.HI R30, R30, R57, RZ, 0x11 ;  /* 0x000000391e1e7211 */ /* 0x000fe400078f88ff */
[----:B------:R-:W-:-:S02]  /*08c0*/  SHF.R.S32.HI R41, RZ, 0x5, R41 ;  /* 0x00000005ff297819 */ /* 0x000fc40000011429 */
[----:B------:R-:W-:Y:S01]  /*08d0*/  SHF.R.S32.HI R25, RZ, 0x5, R25 ;  /* 0x00000005ff197819 */ /* 0x000fe20000011419 */
[----:B------:R-:W-:Y:S01]  /*08e0*/  IMAD.IADD R53, R53, 0x1, -R6 ;  /* 0x0000000135357824 */ /* 0x000fe200078e0a06 */
[----:B------:R-:W-:Y:S01]  /*08f0*/  LEA.HI R6, R41, R41, RZ, 0x5 ;  /* 0x0000002929067211 */ /* 0x000fe200078f28ff */
[----:B------:R-:W-:Y:S01]  /*0900*/  IMAD.IADD R14, R14, 0x1, R23 ;  /* 0x000000010e0e7824 */ /* 0x000fe200078e0217 */
[----:B------:R-:W-:Y:S02]  /*0910*/  LOP3.LUT R30, R30, 0xfffe0000, RZ, 0xc0, !PT ;  /* 0xfffe00001e1e7812 */ /* 0x000fe400078ec0ff */
[----:B------:R-:W-:Y:S02]  /*0920*/  LEA.HI R7, R25, R25, RZ, 0x5 ;  /* 0x0000001919077211 */ /* 0x000fe400078f28ff */
[----:B------:R-:W-:Y:S01]  /*0930*/  LOP3.LUT R23, R43, 0x50, R38, 0xfe, !PT ;  /* 0x000000502b177812 */ /* 0x000fe200078efe26 */
[----:B------:R-:W-:Y:S01]  /*0940*/  IMAD.IADD R47, R46, 0x1, -R47 ;  /* 0x000000012e2f7824 */ /* 0x000fe200078e0a2f */
[----:B------:R-:W-:Y:S01]  /*0950*/  LOP3.LUT R6, R6, 0xfffe0, RZ, 0xc0, !PT ;  /* 0x000fffe006067812 */ /* 0x000fe200078ec0ff */
[----:B------:R-:W-:Y:S01]  /*0960*/  IMAD.IADD R30, R30, 0x1, R15 ;  /* 0x000000011e1e7824 */ /* 0x000fe200078e020f */
[----:B------:R-:W-:Y:S01]  /*0970*/  LOP3.LUT R46, R7, 0xfffe0, RZ, 0xc0, !PT ;  /* 0x000fffe0072e7812 */ /* 0x000fe200078ec0ff */
[----:B------:R-:W-:Y:S01]  /*0980*/  IMAD R15, R5, 0x2000, R23 ;  /* 0x00002000050f7824 */ /* 0x000fe200078e0217 */
[----:B------:R-:W-:Y:S01]  /*0990*/  LEA.HI R44, R51, R44, RZ, 0x11 ;  /* 0x0000002c332c7211 */ /* 0x000fe200078f88ff */
[----:B------:R-:W-:Y:S01]  /*09a0*/  IMAD.IADD R51, R41, 0x1, -R6 ;  /* 0x0000000129337824 */ /* 0x000fe200078e0a06 */
[----:B------:R-:W-:Y:S01]  /*09b0*/  LOP3.LUT R32, R32, 0xfffe0000, RZ, 0xc0, !PT ;  /* 0xfffe000020207812 */ /* 0x000fe200078ec0ff */
[----:B------:R-:W-:Y:S01]  /*09c0*/  IMAD.IADD R41, R25, 0x1, -R46 ;  /* 0x0000000119297824 */ /* 0x000fe200078e0a2e */
[----:B------:R-:W-:Y:S01]  /*09d0*/  SHF.R.S32.HI R46, RZ, 0x1f, R15 ;  /* 0x0000001fff2e7819 */ /* 0x000fe2000001140f */
[----:B------:R-:W-:Y:S01]  /*09e0*/  IMAD.MOV.U32 R25, RZ, RZ, RZ ;  /* 0x000000ffff197224 */ /* 0x000fe200078e00ff */
[----:B------:R-:W-:Y:S01]  /*09f0*/  LOP3.LUT R44, R44, 0xfffe0000, RZ, 0xc0, !PT ;  /* 0xfffe00002c2c7812 */ /* 0x000fe200078ec0ff */
[----:B------:R-:W-:Y:S01]  /*0a00*/  IMAD.IADD R11, R32, 0x1, R11 ;  /* 0x00000001200b7824 */ /* 0x000fe200078e020b */
[----:B------:R-:W-:Y:S01]  /*0a10*/  LEA.HI R50, R46, R15, RZ, 0xa ;  /* 0x0000000f2e327211 */ /* 0x000fe200078f50ff */
[----:B------:R-:W-:Y:S01]  /*0a20*/  IMAD.WIDE R6, R53, 0x4, R12 ;  /* 0x0000000435067825 */ /* 0x000fe200078e020c */
[----:B------:R-:W-:-:S02]  /*0a30*/  LOP3.LUT R32, R43, 0x58, R38, 0xfe, !PT ;  /* 0x000000582b207812 */ /* 0x000fc400078efe26 */
[----:B------:R-:W-:Y:S02]  /*0a40*/  SHF.R.S32.HI R50, RZ, 0xa, R50 ;  /* 0x0000000aff327819 */ /* 0x000fe40000011432 */
[----:B------:R-:W-:Y:S01]  /*0a50*/  LEA.HI R15, R46, R15, RZ, 0x11 ;  /* 0x0000000f2e0f7211 */ /* 0x000fe200078f88ff */
[----:B------:R-:W-:Y:S01]  /*0a60*/  IMAD.IADD R46, R44, 0x1, R49 ;  /* 0x000000012c2e7824 */ /* 0x000fe200078e0231 */
[----:B------:R0:W2:Y:S01]  /*0a70*/  @!P1 LDG.E.EL R25, desc[UR6][R6.64] ;  /* 0x0000000606199981 */ /* 0x0000a2000c2e1900 */
[----:B------:R-:W-:Y:S01]  /*0a80*/  IMAD R44, R5, 0x2000, R32 ;  /* 0x00002000052c7824 */ /* 0x000fe200078e0220 */
[----:B0-----:R-:W-:-:S04]  /*0a90*/  LEA.HI R6, R50, R50, RZ, 0x7 ;  /* 0x0000003232067211 */ /* 0x001fc800078f38ff */
[----:B------:R-:W-:Y:S02]  /*0aa0*/  SHF.R.S32.HI R7, RZ, 0x1f, R44 ;  /* 0x0000001fff077819 */ /* 0x000fe4000001142c */
[----:B------:R-:W-:Y:S02]  /*0ab0*/  LOP3.LUT R61, R6, 0xffffff80, RZ, 0xc0, !PT ;  /* 0xffffff80063d7812 */ /* 0x000fe400078ec0ff */
[----:B------:R-:W-:Y:S02]  /*0ac0*/  LOP3.LUT R6, R8, 0xfffe0000, RZ, 0xc0, !PT ;  /* 0xfffe000008067812 */ /* 0x000fe400078ec0ff */
[----:B------:R-:W-:Y:S02]  /*0ad0*/  LOP3.LUT R8, R21, 0xfffe0000, RZ, 0xc0, !PT ;  /* 0xfffe000015087812 */ /* 0x000fe400078ec0ff */
[----:B------:R-:W-:Y:S01]  /*0ae0*/  LEA.HI R49, R7, R44, RZ, 0xa ;  /* 0x0000002c07317211 */ /* 0x000fe200078f50ff */
[----:B------:R-:W-:Y:S01]  /*0af0*/  IMAD.IADD R61, R50, 0x1, -R61 ;  /* 0x00000001323d7824 */ /* 0x000fe200078e0a3d */
[----:B------:R-:W-:Y:S01]  /*0b00*/  LOP3.LUT R10, R10, 0xfffe0000, RZ, 0xc0, !PT ;  /* 0xfffe00000a0a7812 */ /* 0x000fe200078ec0ff */
[----:B------:R-:W-:Y:S01]  /*0b10*/  IMAD.IADD R6, R6, 0x1, R9 ;  /* 0x0000000106067824 */ /* 0x000fe200078e0209 */
[----:B------:R-:W-:Y:S01]  /*0b20*/  SHF.R.S32.HI R49, RZ, 0xa, R49 ;  /* 0x0000000aff317819 */ /* 0x000fe20000011431 */
[----:B------:R-:W-:-:S02]  /*0b30*/  IMAD.IADD R35, R8, 0x1, R35 ;  /* 0x0000000108237824 */ /* 0x000fc400078e0223 */
[----:B------:R-:W-:Y:S01]  /*0b40*/  IMAD.MOV.U32 R21, RZ, RZ, RZ ;  /* 0x000000ffff157224 */ /* 0x000fe200078e00ff */
[----:B------:R-:W-:Y:S01]  /*0b50*/  LEA.HI R44, R7, R44, RZ, 0x11 ;  /* 0x0000002c072c7211 */ /* 0x000fe200078f88ff */
[----:B------:R-:W-:Y:S01]  /*0b60*/  IMAD.WIDE R8, R61, 0x4, R12 ;  /* 0x000000043d087825 */ /* 0x000fe200078e020c */
[----:B------:R-:W-:Y:S02]  /*0b70*/  LEA.HI R7, R49, R49, RZ, 0x7 ;  /* 0x0000003131077211 */ /* 0x000fe400078f38ff */
[----:B------:R-:W-:Y:S01]  /*0b80*/  LOP3.LUT R34, R34, 0xfffe0000, RZ, 0xc0, !PT ;  /* 0xfffe000022227812 */ /* 0x000fe200078ec0ff */
[----:B------:R-:W-:Y:S01]  /*0b90*/  IMAD.IADD R37, R10, 0x1, R37 ;  /* 0x000000010a257824 */ /* 0x000fe200078e0225 */
[----:B------:R-:W-:Y:S01]  /*0ba0*/  LOP3.LUT R10, R43, 0x60, R38, 0xfe, !PT ;  /* 0x000000602b0a7812 */ /* 0x000fe200078efe26 */
[----:B------:R0:W2:Y:S01]  /*0bb0*/  @!P1 LDG.E.EL R21, desc[UR6][R8.64] ;  /* 0x0000000608159981 */ /* 0x0000a2000c2e1900 */
[----:B------:R-:W-:Y:S02]  /*0bc0*/  LOP3.LUT R50, R31, 0xfffe0000, RZ, 0xc0, !PT ;  /* 0xfffe00001f327812 */ /* 0x000fe400078ec0ff */
[----:B0-----:R-:W-:Y:S01]  /*0bd0*/  LOP3.LUT R8, R7, 0xffffff80, RZ, 0xc0, !PT ;  /* 0xffffff8007087812 */ /* 0x001fe200078ec0ff */
[----:B------:R-:W-:Y:S01]  /*0be0*/  IMAD.IADD R7, R34, 0x1, R3 ;  /* 0x0000000122077824 */ /* 0x000fe200078e0203 */
[----:B------:R-:W-:Y:S01]  /*0bf0*/  LOP3.LUT R34, R17, 0xfffe0000, RZ, 0xc0, !PT ;  /* 0xfffe000011227812 */ /* 0x000fe200078ec0ff */
[----:B------:R-:W-:-:S04]  /*0c00*/  IMAD R17, R5, 0x2000, R10 ;  /* 0x0000200005117824 */ /* 0x000fc800078e020a */
[----:B------:R-:W-:Y:S01]  /*0c10*/  IMAD.IADD R53, R34, 0x1, R53 ;  /* 0x0000000122357824 */ /* 0x000fe200078e0235 */
[----:B------:R-:W-:Y:S01]  /*0c20*/  SHF.R.S32.HI R34, RZ, 0x1f, R17 ;  /* 0x0000001fff227819 */ /* 0x000fe20000011411 */
[----:B------:R-:W-:Y:S02]  /*0c30*/  IMAD.IADD R49, R49, 0x1, -R8 ;  /* 0x0000000131317824 */ /* 0x000fe400078e0a08 */
[----:B------:R-:W-:Y:S01]  /*0c40*/  IMAD.IADD R50, R50, 0x1, R27 ;  /* 0x0000000132327824 */ /* 0x000fe200078e021b */
[----:B------:R-:W-:Y:S01]  /*0c50*/  LEA.HI R27, R34, R17, RZ, 0xa ;  /* 0x00000011221b7211 */ /* 0x000fe200078f50ff */
[----:B------:R-:W-:Y:S02]  /*0c60*/  IMAD.MOV.U32 R3, RZ, RZ, RZ ;  /* 0x000000ffff037224 */ /* 0x000fe400078e00ff */
[----:B------:R-:W-:Y:S01]  /*0c70*/  IMAD.WIDE R8, R49, 0x4, R12 ;  /* 0x0000000431087825 */ /* 0x000fe200078e020c */
[----:B------:R-:W-:-:S04]  /*0c80*/  SHF.R.S32.HI R27, RZ, 0xa, R27 ;  /* 0x0000000aff1b7819 */ /* 0x000fc8000001141b */
[----:B------:R0:W2:Y:S02]  /*0c90*/  @!P1 LDG.E.EL R3, desc[UR6][R8.64] ;  /* 0x0000000608039981 */ /* 0x0000a4000c2e1900 */
[----:B0-----:R-:W-:-:S04]  /*0ca0*/  LEA.HI R8, R27, R27, RZ, 0x7 ;  /* 0x0000001b1b087211 */ /* 0x001fc800078f38ff */
[----:B------:R-:W-:Y:S02]  /*0cb0*/  LOP3.LUT R8, R8, 0xffffff80, RZ, 0xc0, !PT ;  /* 0xffffff8008087812 */ /* 0x000fe400078ec0ff */
[----:B------:R-:W-:-:S03]  /*0cc0*/  LOP3.LUT R44, R44, 0xfffe0000, RZ, 0xc0, !PT ;  /* 0xfffe00002c2c7812 */ /* 0x000fc600078ec0ff */
[----:B------:R-:W-:Y:S01]  /*0cd0*/  IMAD.IADD R31, R27, 0x1, -R8 ;  /* 0x000000011b1f7824 */ /* 0x000fe200078e0a08 */
[----:B------:R-:W-:Y:S02]  /*0ce0*/  LOP3.LUT R8, R15, 0xfffe0000, RZ, 0xc0, !PT ;  /* 0xfffe00000f087812 */ /* 0x000fe400078ec0ff */
[----:B------:R-:W-:Y:S02]  /*0cf0*/  LOP3.LUT R9, R38, 0x8, RZ, 0xfc, !PT ;  /* 0x0000000826097812 */ /* 0x000fe400078efcff */
[----:B------:R-:W-:Y:S01]  /*0d00*/  LEA.HI R34, R34, R17, RZ, 0x11 ;  /* 0x0000001122227211 */ /* 0x000fe200078f88ff */
[----:B------:R-:W-:Y:S02]  /*0d10*/  IMAD.IADD R61, R8, 0x1, R61 ;  /* 0x00000001083d7824 */ /* 0x000fe400078e023d */
[----:B------:R-:W-:Y:S01]  /*0d20*/  IMAD.IADD R8, R44, 0x1, R49 ;  /* 0x000000012c087824 */ /* 0x000fe200078e0231 */
[----:B------:R-:W-:Y:S01]  /*0d30*/  LOP3.LUT R27, R34, 0xfffe0000, RZ, 0xc0, !PT ;  /* 0xfffe0000221b7812 */ /* 0x000fe200078ec0ff */
[----:B------:R-:W-:Y:S01]  /*0d40*/  IMAD R44, R9, 0x80, R14 ;  /* 0x00000080092c7824 */ /* 0x000fe200078e020e */
[----:B------:R-:W-:-:S02]  /*0d50*/  LOP3.LUT R9, R38, 0x10, RZ, 0xfc, !PT ;  /* 0x0000001026097812 */ /* 0x000fc400078efcff */
[----:B------:R-:W-:Y:S01]  /*0d60*/  LOP3.LUT R34, R43, 0x68, R38, 0xfe, !PT ;  /* 0x000000682b227812 */ /* 0x000fe200078efe26 */
[----:B------:R-:W-:Y:S02]  /*0d70*/  IMAD R47, R47, 0x1000, R44 ;  /* 0x000010002f2f7824 */ /* 0x000fe400078e022c */
[----:B------:R-:W-:Y:S02]  /*0d80*/  IMAD R44, R9, 0x80, R30 ;  /* 0x00000080092c7824 */ /* 0x000fe400078e021e */
[----:B------:R-:W-:Y:S02]  /*0d90*/  IMAD R9, R5, 0x2000, R34 ;  /* 0x0000200005097824 */ /* 0x000fe400078e0222 */
[----:B------:R-:W-:-:S03]  /*0da0*/  IMAD.WIDE R14, R31, 0x4, R12 ;  /* 0x000000041f0e7825 */ /* 0x000fc600078e020c */
[----:B------:R-:W-:Y:S01]  /*0db0*/  SHF.R.S32.HI R30, RZ, 0x1f, R9 ;  /* 0x0000001fff1e7819 */ /* 0x000fe20000011409 */
[----:B------:R-:W-:Y:S02]  /*0dc0*/  IMAD.IADD R27, R27, 0x1, R31 ;  /* 0x000000011b1b7824 */ /* 0x000fe400078e021f */
[----:B------:R-:W-:Y:S01]  /*0dd0*/  IMAD.MOV.U32 R17, RZ, RZ, RZ ;  /* 0x000000ffff117224 */ /* 0x000fe200078e00ff */
[----:B------:R-:W-:-:S04]  /*0de0*/  LEA.HI R31, R30, R9, RZ, 0xa ;  /* 0x000000091e1f7211 */ /* 0x000fc800078f50ff */
[----:B------:R-:W-:Y:S01]  /*0df0*/  SHF.R.S32.HI R31, RZ, 0xa, R31 ;  /* 0x0000000aff1f7819 */ /* 0x000fe2000001141f */
[----:B------:R0:W2:Y:S01]  /*0e00*/  @!P1 LDG.E.EL R17, desc[UR6][R14.64] ;  /* 0x000000060e119981 */ /* 0x0000a2000c2e1900 */
[----:B------:R-:W-:Y:S02]  /*0e10*/  LEA.HI R9, R30, R9, RZ, 0x11 ;  /* 0x000000091e097211 */ /* 0x000fe400078f88ff */
[----:B0-----:R-:W-:-:S04]  /*0e20*/  LEA.HI R14, R31, R31, RZ, 0x7 ;  /* 0x0000001f1f0e7211 */ /* 0x001fc800078f38ff */
[----:B------:R-:W-:-:S05]  /*0e30*/  LOP3.LUT R14, R14, 0xffffff80, RZ, 0xc0, !PT ;  /* 0xffffff800e0e7812 */ /* 0x000fca00078ec0ff */
[----:B------:R-:W-:Y:S01]  /*0e40*/  IMAD.IADD R31, R31, 0x1, -R14 ;  /* 0x000000011f1f7824 */ /* 0x000fe200078e0a0e */
[----:B------:R-:W-:Y:S02]  /*0e50*/  LOP3.LUT R14, R9, 0xfffe0000, RZ, 0xc0, !PT ;  /* 0xfffe0000090e7812 */ /* 0x000fe400078ec0ff */
[----:B------:R-:W-:Y:S01]  /*0e60*/  LOP3.LUT R9, R38, 0x18, RZ, 0xfc, !PT ;  /* 0x0000001826097812 */ /* 0x000fe200078efcff */
[----:B------:R-:W-:Y:S01]  /*0e70*/  IMAD R51, R51, 0x1000, R44 ;  /* 0x0000100033337824 */ /* 0x000fe200078e022c */
[----:B------:R-:W-:-:S03]  /*0e80*/  LOP3.LUT R44, R43, 0x70, R38, 0xfe, !PT ;  /* 0x000000702b2c7812 */ /* 0x000fc600078efe26 */
[----:B------:R-:W-:Y:S01]  /*0e90*/  IMAD R6, R9, 0x80, R6 ;  /* 0x0000008009067824 */ /* 0x000fe200078e0206 */
[----:B------:R-:W-:Y:S01]  /*0ea0*/  LEA.HI R15, R22, R32, RZ, 0x5 ;  /* 0x00000020160f7211 */ /* 0x000fe200078f28ff */
[----:B------:R-:W-:Y:S01]  /*0eb0*/  IMAD.IADD R9, R14, 0x1, R31 ;  /* 0x000000010e097824 */ /* 0x000fe200078e021f */
[----:B------:R-:W-:Y:S01]  /*0ec0*/  LEA.HI R32, R22, R44, RZ, 0x5 ;  /* 0x0000002c16207211 */ /* 0x000fe200078f28ff */
[----:B------:R-:W-:Y:S02]  /*0ed0*/  IMAD.MOV.U32 R14, RZ, RZ, RZ ;  /* 0x000000ffff0e7224 */ /* 0x000fe400078e00ff */
[----:B------:R-:W-:-:S04]  /*0ee0*/  IMAD.WIDE R30, R31, 0x4, R12 ;  /* 0x000000041f1e7825 */ /* 0x000fc800078e020c */
[----:B------:R-:W-:Y:S01]  /*0ef0*/  IMAD R44, R5, 0x2000, R44 ;  /* 0x00002000052c7824 */ /* 0x000fe200078e022c */
[----:B------:R0:W2:Y:S01]  /*0f00*/  @!P1 LDG.E.EL R14, desc[UR6][R30.64] ;  /* 0x000000061e0e9981 */ /* 0x0000a2000c2e1900 */
[----:B------:R-:W-:-:S03]  /*0f10*/  IMAD R41, R41, 0x1000, R6 ;  /* 0x0000100029297824 */ /* 0x000fc600078e0206 */
[----:B0-----:R-:W-:-:S04]  /*0f20*/  SHF.R.S32.HI R31, RZ, 0x1f, R44 ;  /* 0x0000001fff1f7819 */ /* 0x001fc8000001142c */
[----:B------:R-:W-:Y:S02]  /*0f30*/  LEA.HI R6, R31, R44, RZ, 0xa ;  /* 0x0000002c1f067211 */ /* 0x000fe400078f50ff */
[----:B------:R-:W-:Y:S02]  /*0f40*/  LOP3.LUT R43, R43, 0x78, R38, 0xfe, !PT ;  /* 0x000000782b2b7812 */ /* 0x000fe400078efe26 */
[----:B------:R-:W-:Y:S02]  /*0f50*/  SHF.R.S32.HI R6, RZ, 0xa, R6 ;  /* 0x0000000aff067819 */ /* 0x000fe40000011406 */
[----:B------:R-:W-:Y:S02]  /*0f60*/  LEA.HI R52, R22, R10, RZ, 0x5 ;  /* 0x0000000a16347211 */ /* 0x000fe400078f28ff */
[----:B------:R-:W-:Y:S01]  /*0f70*/  LEA.HI R10, R6, R6, RZ, 0x7 ;  /* 0x00000006060a7211 */ /* 0x000fe200078f38ff */
[----:B------:R-:W-:Y:S01]  /*0f80*/  IMAD R5, R5, 0x2000, R43 ;  /* 0x0000200005057824 */ /* 0x000fe200078e022b */
[----:B------:R-:W-:-:S02]  /*0f90*/  LEA.HI R39, R22, R39, RZ, 0x5 ;  /* 0x0000002716277211 */ /* 0x000fc400078f28ff */
[C---:B------:R-:W-:Y:S02]  /*0fa0*/  LEA.HI R40, R22.reuse, R40, RZ, 0x5 ;  /* 0x0000002816287211 */ /* 0x040fe400078f28ff */
[C---:B------:R-:W-:Y:S02]  /*0fb0*/  LEA.HI R36, R22.reuse, R36, RZ, 0x5 ;  /* 0x0000002416247211 */ /* 0x040fe400078f28ff */
[C---:B------:R-:W-:Y:S02]  /*0fc0*/  LEA.HI R19, R22.reuse, R19, RZ, 0x5 ;  /* 0x0000001316137211 */ /* 0x040fe400078f28ff */
[C---:B------:R-:W-:Y:S02]  /*0fd0*/  LEA.HI R29, R22.reuse, R29, RZ, 0x5 ;  /* 0x0000001d161d7211 */ /* 0x040fe400078f28ff */
[C---:B------:R-:W-:Y:S02]  /*0fe0*/  LEA.HI R42, R22.reuse, R42, RZ, 0x5 ;  /* 0x0000002a162a7211 */ /* 0x040fe400078f28ff */
[----:B------:R-:W-:-:S02]  /*0ff0*/  LEA.HI R33, R22, R33, RZ, 0x5 ;  /* 0x0000002116217211 */ /* 0x000fc400078f28ff */
[C---:B------:R-:W-:Y:S02]  /*1000*/  LEA.HI R23, R22.reuse, R23, RZ, 0x5 ;  /* 0x0000001716177211 */ /* 0x040fe400078f28ff */
[C---:B------:R-:W-:Y:S02]  /*1010*/  LEA.HI R34, R22.reuse, R34, RZ, 0x5 ;  /* 0x0000002216227211 */ /* 0x040fe400078f28ff */
[----:B------:R-:W-:Y:S02]  /*1020*/  LEA.HI R22, R22, R43, RZ, 0x5 ;  /* 0x0000002b16167211 */ /* 0x000fe400078f28ff */
[----:B------:R-:W-:Y:S02]  /*1030*/  LOP3.LUT R43, R10, 0xffffff80, RZ, 0xc0, !PT ;  /* 0xffffff800a2b7812 */ /* 0x000fe400078ec0ff */
[----:B------:R-:W-:-:S03]  /*1040*/  LEA.HI R31, R31, R44, RZ, 0x11 ;  /* 0x0000002c1f1f7211 */ /* 0x000fc600078f88ff */
[----:B------:R-:W-:Y:S01]  /*1050*/  IMAD.IADD R43, R6, 0x1, -R43 ;  /* 0x00000001062b7824 */ /* 0x000fe200078e0a2b */
[----:B------:R-:W-:Y:S02]  /*1060*/  LOP3.LUT R6, R31, 0xfffe0000, RZ, 0xc0, !PT ;  /* 0xfffe00001f067812 */ /* 0x000fe400078ec0ff */
[----:B------:R-:W-:Y:S01]  /*1070*/  SHF.R.S32.HI R44, RZ, 0x1f, R5 ;  /* 0x0000001fff2c7819 */ /* 0x000fe20000011405 */
[----:B------:R-:W-:-:S04]  /*1080*/  IMAD.WIDE R30, R43, 0x4, R12 ;  /* 0x000000042b1e7825 */ /* 0x000fc800078e020c */
[----:B------:R-:W-:Y:S01]  /*1090*/  IMAD.IADD R6, R6, 0x1, R43 ;  /* 0x0000000106067824 */ /* 0x000fe200078e022b */
[CC--:B------:R-:W-:Y:S02]  /*10a0*/  LEA.HI R43, R44.reuse, R5.reuse, RZ, 0x11 ;  /* 0x000000052c2b7211 */ /* 0x0c0fe400078f88ff */
[----:B------:R-:W-:Y:S01]  /*10b0*/  LEA.HI R5, R44, R5, RZ, 0xa ;  /* 0x000000052c057211 */ /* 0x000fe200078f50ff */
[----:B------:R-:W-:-:S03]  /*10c0*/  IMAD.MOV.U32 R10, RZ, RZ, RZ ;  /* 0x000000ffff0a7224 */ /* 0x000fc600078e00ff */
[----:B------:R-:W-:Y:S02]  /*10d0*/  SHF.R.S32.HI R5, RZ, 0xa, R5 ;  /* 0x0000000aff057819 */ /* 0x000fe40000011405 */
[----:B------:R-:W-:Y:S01]  /*10e0*/  SHF.R.S32.HI R39, RZ, 0x5, R39 ;  /* 0x00000005ff277819 */ /* 0x000fe20000011427 */
[----:B------:R0:W2:Y:S01]  /*10f0*/  @!P1 LDG.E.EL R10, desc[UR6][R30.64] ;  /* 0x000000061e0a9981 */ /* 0x0000a2000c2e1900 */
[----:B------:R-:W-:-:S04]  /*1100*/  LEA.HI R44, R5, R5, RZ, 0x7 ;  /* 0x00000005052c7211 */ /* 0x000fc800078f38ff */
[----:B------:R-:W-:Y:S02]  /*1110*/  LOP3.LUT R44, R44, 0xffffff80, RZ, 0xc0, !PT ;  /* 0xffffff802c2c7812 */ /* 0x000fe400078ec0ff */
[----:B0-----:R-:W-:-:S03]  /*1120*/  LEA.HI R30, R39, R39, RZ, 0x5 ;  /* 0x00000027271e7211 */ /* 0x001fc600078f28ff */
[----:B------:R-:W-:Y:S01]  /*1130*/  IMAD.IADD R44, R5, 0x1, -R44 ;  /* 0x00000001052c7824 */ /* 0x000fe200078e0a2c */
[----:B------:R-:W-:Y:S02]  /*1140*/  SHF.R.S32.HI R40, RZ, 0x5, R40 ;  /* 0x00000005ff287819 */ /* 0x000fe40000011428 */
[----:B------:R-:W-:Y:S01]  /*1150*/  LOP3.LUT R30, R30, 0xfffe0, RZ, 0xc0, !PT ;  /* 0x000fffe01e1e7812 */ /* 0x000fe200078ec0ff */
[----:B------:R-:W-:Y:S01]  /*1160*/  IMAD.MOV.U32 R5, RZ, RZ, RZ ;  /* 0x000000ffff057224 */ /* 0x000fe200078e00ff */
[----:B------:R-:W-:Y:S01]  /*1170*/  SHF.R.S32.HI R42, RZ, 0x5, R42 ;  /* 0x00000005ff2a7819 */ /* 0x000fe2000001142a */
[----:B------:R-:W-:Y:S01]  /*1180*/  IMAD.WIDE R12, R44, 0x4, R12 ;  /* 0x000000042c0c7825 */ /* 0x000fe200078e020c */
[----:B------:R-:W-:-:S03]  /*1190*/  SHF.R.S32.HI R59, RZ, 0x5, R52 ;  /* 0x00000005ff3b7819 */ /* 0x000fc60000011434 */
[----:B------:R-:W-:Y:S01]  /*11a0*/  IMAD.IADD R31, R39, 0x1, -R30 ;  /* 0x00000001271f7824 */ /* 0x000fe200078e0a1e */
[----:B------:R-:W-:Y:S01]  /*11b0*/  LEA.HI R30, R40, R40, RZ, 0x5 ;  /* 0x00000028281e7211 */ /* 0x000fe200078f28ff */
[----:B------:R0:W2:Y:S03]  /*11c0*/  @!P1 LDG.E.EL R5, desc[UR6][R12.64] ;  /* 0x000000060c059981 */ /* 0x0000a6000c2e1900 */
[----:B------:R-:W-:Y:S02]  /*11d0*/  LOP3.LUT R39, R30, 0xfffe0, RZ, 0xc0, !PT ;  /* 0x000fffe01e277812 */ /* 0x000fe400078ec0ff */
[----:B------:R-:W-:Y:S02]  /*11e0*/  LEA.HI R30, R42, R42, RZ, 0x5 ;  /* 0x0000002a2a1e7211 */ /* 0x000fe400078f28ff */
[----:B0-----:R-:W-:Y:S02]  /*11f0*/  LEA.HI R12, R59, R59, RZ, 0x5 ;  /* 0x0000003b3b0c7211 */ /* 0x001fe400078f28ff */
[----:B------:R-:W-:-:S02]  /*1200*/  LOP3.LUT R13, R30, 0xfffe0, RZ, 0xc0, !PT ;  /* 0x000fffe01e0d7812 */ /* 0x000fc400078ec0ff */
[----:B------:R-:W-:Y:S01]  /*1210*/  LOP3.LUT R30, R12, 0xfffe0, RZ, 0xc0, !PT ;  /* 0x000fffe00c1e7812 */ /* 0x000fe200078ec0ff */
[----:B------:R-:W-:-:S04]  /*1220*/  IMAD.SHL.U32 R12, R38, 0x80, RZ ;  /* 0x00000080260c7824 */ /* 0x000fc800078e00ff */
[----:B------:R-:W-:Y:S01]  /*1230*/  IMAD.IADD R59, R59, 0x1, -R30 ;  /* 0x000000013b3b7824 */ /* 0x000fe200078e0a1e */
[----:B------:R-:W-:Y:S01]  /*1240*/  LOP3.LUT R30, R12, 0x40000, RZ, 0xfc, !PT ;  /* 0x000400000c1e7812 */ /* 0x000fe200078efcff */
[----:B------:R-:W-:Y:S01]  /*1250*/  IMAD.IADD R39, R40, 0x1, -R39 ;  /* 0x0000000128277824 */ /* 0x000fe200078e0a27 */
[----:B------:R-:W-:Y:S01]  /*1260*/  SHF.R.S32.HI R36, RZ, 0x5, R36 ;  /* 0x00000005ff247819 */ /* 0x000fe20000011424 */
[----:B------:R-:W-:Y:S02]  /*1270*/  IMAD.IADD R38, R12, 0x1, R35 ;  /* 0x000000010c267824 */ /* 0x000fe400078e0223 */
[----:B------:R-:W-:Y:S02]  /*1280*/  IMAD.IADD R40, R35, 0x1, R30 ;  /* 0x0000000123287824 */ /* 0x000fe400078e021e */
[----:B------:R-:W-:Y:S02]  /*1290*/  IMAD.IADD R52, R42, 0x1, -R13 ;  /* 0x000000012a347824 */ /* 0x000fe400078e0a0d */
[----:B------:R-:W-:-:S02]  /*12a0*/  IMAD R35, R31, 0x1000, R38 ;  /* 0x000010001f237824 */ /* 0x000fc400078e0226 */
[----:B------:R-:W-:Y:S01]  /*12b0*/  IMAD R13, R31, 0x1000, R40 ;  /* 0x000010001f0d7824 */ /* 0x000fe200078e0228 */
[----:B------:R-:W-:Y:S02]  /*12c0*/  LEA.HI R31, R36, R36, RZ, 0x5 ;  /* 0x00000024241f7211 */ /* 0x000fe400078f28ff */
[----:B------:R-:W-:Y:S02]  /*12d0*/  SHF.R.S32.HI R33, RZ, 0x5, R33 ;  /* 0x00000005ff217819 */ /* 0x000fe40000011421 */
[----:B------:R-:W-:-:S05]  /*12e0*/  LOP3.LUT R31, R31, 0xfffe0, RZ, 0xc0, !PT ;  /* 0x000fffe01f1f7812 */ /* 0x000fca00078ec0ff */
[----:B------:R-:W-:Y:S01]  /*12f0*/  IMAD.IADD R31, R36, 0x1, -R31 ;  /* 0x00000001241f7824 */ /* 0x000fe200078e0a1f */
[----:B------:R-:W-:Y:S02]  /*1300*/  LEA.HI R36, R33, R33, RZ, 0x5 ;  /* 0x0000002121247211 */ /* 0x000fe400078f28ff */
[----:B------:R-:W-:Y:S02]  /*1310*/  SHF.R.S32.HI R34, RZ, 0x5, R34 ;  /* 0x00000005ff227819 */ /* 0x000fe40000011422 */
[----:B------:R-:W-:Y:S02]  /*1320*/  LOP3.LUT R36, R36, 0xfffe0, RZ, 0xc0, !PT ;  /* 0x000fffe024247812 */ /* 0x000fe400078ec0ff */
[----:B------:R-:W-:-:S03]  /*1330*/  LOP3.LUT R43, R43, 0xfffe0000, RZ, 0xc0, !PT ;  /* 0xfffe00002b2b7812 */ /* 0x000fc600078ec0ff */
[----:B------:R-:W-:Y:S01]  /*1340*/  IMAD.IADD R36, R33, 0x1, -R36 ;  /* 0x0000000121247824 */ /* 0x000fe200078e0a24 */
[----:B------:R-:W-:Y:S01]  /*1350*/  LEA.HI R33, R34, R34, RZ, 0x5 ;  /* 0x0000002222217211 */ /* 0x000fe200078f28ff */
[----:B------:R-:W-:Y:S02]  /*1360*/  IMAD.IADD R38, R12, 0x1, R11 ;  /* 0x000000010c267824 */ /* 0x000fe400078e020b */
[----:B------:R-:W-:Y:S01]  /*1370*/  IMAD.IADD R40, R11, 0x1, R30 ;  /* 0x000000010b287824 */ /* 0x000fe200078e021e */
[----:B------:R-:W-:Y:S01]  /*1380*/  LOP3.LUT R33, R33, 0xfffe0, RZ, 0xc0, !PT ;  /* 0x000fffe021217812 */ /* 0x000fe200078ec0ff */
[----:B------:R-:W-:Y:S02]  /*1390*/  IMAD.IADD R49, R43, 0x1, R44 ;  /* 0x000000012b317824 */ /* 0x000fe400078e022c */
[C---:B------:R-:W-:Y:S02]  /*13a0*/  IMAD R43, R39.reuse, 0x1000, R38 ;  /* 0x00001000272b7824 */ /* 0x040fe400078e0226 */
[----:B------:R-:W-:-:S02]  /*13b0*/  IMAD R11, R39, 0x1000, R40 ;  /* 0x00001000270b7824 */ /* 0x000fc400078e0228 */
[----:B------:R-:W-:Y:S02]  /*13c0*/  IMAD.SHL.U32 R31, R31, 0x1000, RZ ;  /* 0x000010001f1f7824 */ /* 0x000fe400078e00ff */
[----:B------:R-:W-:Y:S02]  /*13d0*/  IMAD.IADD R39, R12, 0x1, R37 ;  /* 0x000000010c277824 */ /* 0x000fe400078e0225 */
[--C-:B------:R-:W-:Y:S02]  /*13e0*/  IMAD.IADD R37, R37, 0x1, R30.reuse ;  /* 0x0000000125257824 */ /* 0x100fe400078e021e */
[----:B------:R-:W-:Y:S02]  /*13f0*/  IMAD.IADD R38, R27, 0x1, R30 ;  /* 0x000000011b267824 */ /* 0x000fe400078e021e */
[----:B------:R-:W-:Y:S02]  /*1400*/  IMAD.IADD R30, R34, 0x1, -R33 ;  /* 0x00000001221e7824 */ /* 0x000fe400078e0a21 */
[C---:B------:R-:W-:Y:S01]  /*1410*/  IMAD.IADD R54, R12.reuse, 0x1, R27 ;  /* 0x000000010c367824 */ /* 0x040fe200078e021b */
[----:B------:R-:W-:Y:S01]  /*1420*/  LOP3.LUT R27, R12, R31, RZ, 0xfc, !PT ;  /* 0x0000001f0c1b7212 */ /* 0x000fe200078efcff */
[----:B------:R-:W-:Y:S01]  /*1430*/  IMAD.SHL.U32 R33, R36, 0x1000, RZ ;  /* 0x0000100024217824 */ /* 0x000fe200078e00ff */
[----:B------:R-:W-:-:S02]  /*1440*/  LOP3.LUT R34, R12, 0x40400, RZ, 0xfc, !PT ;  /* 0x000404000c227812 */ /* 0x000fc400078efcff */
[----:B------:R-:W-:Y:S02]  /*1450*/  IADD3 R27, R46, 0x400, R27 ;  /* 0x000004002e1b7810 */ /* 0x000fe40007ffe01b */
[----:B------:R-:W-:Y:S02]  /*1460*/  LOP3.LUT R36, R12, R33, RZ, 0xfc, !PT ;  /* 0x000000210c247212 */ /* 0x000fe400078efcff */
[----:B------:R-:W-:Y:S02]  /*1470*/  IADD3 R46, R31, R46, R34 ;  /* 0x0000002e1f2e7210 */ /* 0x000fe40007ffe022 */
[----:B------:R-:W-:Y:S02]  /*1480*/  SHF.R.S32.HI R31, RZ, 0x5, R19 ;  /* 0x00000005ff1f7819 */ /* 0x000fe40000011413 */
[----:B------:R-:W-:Y:S02]  /*1490*/  IADD3 R19, R53, 0x400, R36 ;  /* 0x0000040035137810 */ /* 0x000fe40007ffe024 */
[----:B------:R-:W-:-:S02]  /*14a0*/  IADD3 R53, R33, R53, R34 ;  /* 0x0000003521357210 */ /* 0x000fc40007ffe022 */
[----:B------:R-:W-:Y:S02]  /*14b0*/  LEA.HI R33, R31, R31, RZ, 0x5 ;  /* 0x0000001f1f217211 */ /* 0x000fe400078f28ff */
[----:B------:R-:W-:Y:S02]  /*14c0*/  SHF.R.S32.HI R23, RZ, 0x5, R23 ;  /* 0x00000005ff177819 */ /* 0x000fe40000011417 */
[----:B------:R-:W-:Y:S01]  /*14d0*/  LOP3.LUT R36, R33, 0xfffe0, RZ, 0xc0, !PT ;  /* 0x000fffe021247812 */ /* 0x000fe200078ec0ff */
[----:B------:R-:W-:-:S04]  /*14e0*/  IMAD R54, R59, 0x1000, R54 ;  /* 0x000010003b367824 */ /* 0x000fc800078e0236 */
[----:B------:R-:W-:Y:S01]  /*14f0*/  IMAD.IADD R36, R31, 0x1, -R36 ;  /* 0x000000011f247824 */ /* 0x000fe200078e0a24 */
[----:B------:R-:W-:Y:S01]  /*1500*/  LEA.HI R31, R23, R23, RZ, 0x5 ;  /* 0x00000017171f7211 */ /* 0x000fe200078f28ff */
[----:B------:R-:W-:Y:S01]  /*1510*/  IMAD R59, R59, 0x1000, R38 ;  /* 0x000010003b3b7824 */ /* 0x000fe200078e0226 */
[----:B------:R-:W-:Y:S02]  /*1520*/  SHF.R.S32.HI R32, RZ, 0x5, R32 ;  /* 0x00000005ff207819 */ /* 0x000fe40000011420 */
[----:B------:R-:W-:Y:S01]  /*1530*/  LOP3.LUT R38, R31, 0xfffe0, RZ, 0xc0, !PT ;  /* 0x000fffe01f267812 */ /* 0x000fe200078ec0ff */
[----:B------:R-:W-:-:S04]  /*1540*/  IMAD.SHL.U32 R31, R30, 0x1000, RZ ;  /* 0x000010001e1f7824 */ /* 0x000fc800078e00ff */
[----:B------:R-:W-:Y:S01]  /*1550*/  IMAD.IADD R38, R23, 0x1, -R38 ;  /* 0x0000000117267824 */ /* 0x000fe200078e0a26 */
[----:B------:R-:W-:Y:S02]  /*1560*/  LEA.HI R23, R32, R32, RZ, 0x5 ;  /* 0x0000002020177211 */ /* 0x000fe400078f28ff */
[----:B------:R-:W-:Y:S02]  /*1570*/  IADD3 R57, R31, R9, R34 ;  /* 0x000000091f397210 */ /* 0x000fe40007ffe022 */
[----:B------:R-:W-:Y:S02]  /*1580*/  LOP3.LUT R23, R23, 0xfffe0, RZ, 0xc0, !PT ;  /* 0x000fffe017177812 */ /* 0x000fe400078ec0ff */
[----:B------:R-:W-:Y:S01]  /*1590*/  LOP3.LUT R34, R12, R31, RZ, 0xfc, !PT ;  /* 0x0000001f0c227212 */ /* 0x000fe200078efcff */
[----:B------:R-:W-:Y:S02]  /*15a0*/  IMAD.SHL.U32 R31, R36, 0x1000, RZ ;  /* 0x00001000241f7824 */ /* 0x000fe400078e00ff */
[----:B------:R-:W-:Y:S01]  /*15b0*/  IMAD.IADD R30, R32, 0x1, -R23 ;  /* 0x00000001201e7824 */ /* 0x000fe200078e0a17 */
[----:B------:R-:W-:-:S02]  /*15c0*/  LOP3.LUT R55, R12, 0x40800, RZ, 0xfc, !PT ;  /* 0x000408000c377812 */ /* 0x000fc400078efcff */
[----:B------:R-:W-:Y:S02]  /*15d0*/  LOP3.LUT R23, R12, R31, RZ, 0xfc, !PT ;  /* 0x0000001f0c177212 */ /* 0x000fe400078efcff */
[----:B------:R-:W-:Y:S02]  /*15e0*/  SHF.R.S32.HI R29, RZ, 0x5, R29 ;  /* 0x00000005ff1d7819 */ /* 0x000fe4000001141d */
[----:B------:R-:W-:Y:S02]  /*15f0*/  IADD3 R23, R50, 0x800, R23 ;  /* 0x0000080032177810 */ /* 0x000fe40007ffe017 */
[----:B------:R-:W-:Y:S02]  /*1600*/  IADD3 R50, R31, R50, R55 ;  /* 0x000000321f327210 */ /* 0x000fe40007ffe037 */
[----:B------:R-:W-:Y:S02]  /*1610*/  LEA.HI R31, R29, R29, RZ, 0x5 ;  /* 0x0000001d1d1f7211 */ /* 0x000fe400078f28ff */
[----:B------:R-:W-:-:S02]  /*1620*/  SHF.R.S32.HI R15, RZ, 0x5, R15 ;  /* 0x00000005ff0f7819 */ /* 0x000fc4000001140f */
[----:B------:R-:W-:-:S05]  /*1630*/  LOP3.LUT R32, R31, 0xfffe0, RZ, 0xc0, !PT ;  /* 0x000fffe01f207812 */ /* 0x000fca00078ec0ff */
[----:B------:R-:W-:Y:S01]  /*1640*/  IMAD.IADD R32, R29, 0x1, -R32 ;  /* 0x000000011d207824 */ /* 0x000fe200078e0a20 */
[----:B------:R-:W-:Y:S02]  /*1650*/  LEA.HI R29, R15, R15, RZ, 0x5 ;  /* 0x0000000f0f1d7211 */ /* 0x000fe400078f28ff */
[----:B------:R-:W-:Y:S02]  /*1660*/  IADD3 R9, R9, 0x400, R34 ;  /* 0x0000040009097810 */ /* 0x000fe40007ffe022 */
[----:B------:R-:W-:Y:S01]  /*1670*/  LOP3.LUT R34, R29, 0xfffe0, RZ, 0xc0, !PT ;  /* 0x000fffe01d227812 */ /* 0x000fe200078ec0ff */
[----:B------:R-:W-:Y:S01]  /*1680*/  IMAD.SHL.U32 R38, R38, 0x1000, RZ ;  /* 0x0000100026267824 */ /* 0x000fe200078e00ff */
[----:B------:R-:W-:-:S03]  /*1690*/  SHF.R.S32.HI R22, RZ, 0x5, R22 ;  /* 0x00000005ff167819 */ /* 0x000fc60000011416 */
[----:B------:R-:W-:Y:S01]  /*16a0*/  IMAD.IADD R34, R15, 0x1, -R34 ;  /* 0x000000010f227824 */ /* 0x000fe200078e0a22 */
[----:B------:R-:W-:Y:S01]  /*16b0*/  LEA.HI R15, R22, R22, RZ, 0x5 ;  /* 0x00000016160f7211 */ /* 0x000fe200078f28ff */
[----:B------:R-:W-:Y:S01]  /*16c0*/  IMAD.SHL.U32 R29, R30, 0x1000, RZ ;  /* 0x000010001e1d7824 */ /* 0x000fe200078e00ff */
[----:B------:R-:W-:Y:S02]  /*16d0*/  LOP3.LUT R56, R12, R38, RZ, 0xfc, !PT ;  /* 0x000000260c387212 */ /* 0x000fe400078efcff */
[----:B------:R-:W-:Y:S02]  /*16e0*/  LOP3.LUT R15, R15, 0xfffe0, RZ, 0xc0, !PT ;  /* 0x000fffe00f0f7812 */ /* 0x000fe400078ec0ff */
[----:B------:R-:W-:Y:S02]  /*16f0*/  IADD3 R56, R61, 0x800, R56 ;  /* 0x000008003d387810 */ /* 0x000fe40007ffe038 */
[--C-:B------:R-:W-:Y:S01]  /*1700*/  IADD3 R61, R38, R61, R55.reuse ;  /* 0x0000003d263d7210 */ /* 0x100fe20007ffe037 */
[----:B------:R-:W-:Y:S01]  /*1710*/  IMAD.SHL.U32 R32, R32, 0x1000, RZ ;  /* 0x0000100020207824 */ /* 0x000fe200078e00ff */
[----:B------:R-:W-:Y:S01]  /*1720*/  IADD3 R55, R29, R6, R55 ;  /* 0x000000061d377210 */ /* 0x000fe20007ffe037 */
[----:B------:R-:W-:Y:S01]  /*1730*/  IMAD.IADD R15, R22, 0x1, -R15 ;  /* 0x00000001160f7824 */ /* 0x000fe200078e0a0f */
[----:B------:R-:W-:-:S02]  /*1740*/  LOP3.LUT R29, R12, R29, RZ, 0xfc, !PT ;  /* 0x0000001d0c1d7212 */ /* 0x000fc400078efcff */
[----:B------:R-:W-:Y:S01]  /*1750*/  LOP3.LUT R22, R12, R32, RZ, 0xfc, !PT ;  /* 0x000000200c167212 */ /* 0x000fe200078efcff */
[----:B------:R-:W-:Y:S01]  /*1760*/  IMAD.SHL.U32 R30, R15, 0x1000, RZ ;  /* 0x000010000f1e7824 */ /* 0x000fe200078e00ff */
[----:B------:R-:W-:Y:S01]  /*1770*/  IADD3 R6, R6, 0x800, R29 ;  /* 0x0000080006067810 */ /* 0x000fe20007ffe01d */
[----:B------:R-:W-:Y:S02]  /*1780*/  IMAD.SHL.U32 R29, R34, 0x1000, RZ ;  /* 0x00001000221d7824 */ /* 0x000fe400078e00ff */
[C---:B------:R-:W-:Y:S02]  /*1790*/  IMAD R39, R52.reuse, 0x1000, R39 ;  /* 0x0000100034277824 */ /* 0x040fe400078e0227 */
[----:B------:R-:W-:Y:S01]  /*17a0*/  IMAD R52, R52, 0x1000, R37 ;  /* 0x0000100034347824 */ /* 0x000fe200078e0225 */
[----:B------:R-:W-:Y:S02]  /*17b0*/  IADD3 R37, R7, 0xc00, R22 ;  /* 0x00000c0007257810 */ /* 0x000fe40007ffe016 */
[----:B------:R-:W-:-:S02]  /*17c0*/  LOP3.LUT R31, R12, 0x40c00, RZ, 0xfc, !PT ;  /* 0x00040c000c1f7812 */ /* 0x000fc400078efcff */
[C---:B------:R-:W-:Y:S02]  /*17d0*/  LOP3.LUT R15, R12.reuse, R29, RZ, 0xfc, !PT ;  /* 0x0000001d0c0f7212 */ /* 0x040fe400078efcff */
[----:B------:R-:W-:Y:S02]  /*17e0*/  LOP3.LUT R22, R12, R30, RZ, 0xfc, !PT ;  /* 0x0000001e0c167212 */ /* 0x000fe400078efcff */
[----:B------:R-:W-:Y:S02]  /*17f0*/  IADD3 R15, R8, 0xc00, R15 ;  /* 0x00000c00080f7810 */ /* 0x000fe40007ffe00f */
[----:B------:R-:W-:Y:S02]  /*1800*/  IADD3 R22, R49, 0xc00, R22 ;  /* 0x00000c0031167810 */ /* 0x000fe40007ffe016 */
[--C-:B------:R-:W-:Y:S02]  /*1810*/  IADD3 R7, R32, R7, R31.reuse ;  /* 0x0000000720077210 */ /* 0x100fe40007ffe01f */
[----:B------:R-:W-:-:S02]  /*1820*/  IADD3 R8, R29, R8, R31 ;  /* 0x000000081d087210 */ /* 0x000fc40007ffe01f */
[----:B------:R-:W-:Y:S02]  /*1830*/  IADD3 R49, R30, R49, R31 ;  /* 0x000000311e317210 */ /* 0x000fe40007ffe01f */
[----:B------:R-:W0:Y:S01]  /*1840*/  LDC.64 R30, c[0x0][0x210] ;  /* 0x00008400ff1e7b82 */ /* 0x000e220000000a00 */
[----:B------:R-:W-:Y:S02]  /*1850*/  IMAD.MOV.U32 R29, RZ, RZ, RZ ;  /* 0x000000ffff1d7224 */ /* 0x000fe400078e00ff */
[----:B------:R-:W-:Y:S02]  /*1860*/  IMAD.MOV.U32 R32, RZ, RZ, RZ ;  /* 0x000000ffff207224 */ /* 0x000fe400078e00ff */
[----:B0-----:R-:W-:-:S04]  /*1870*/  IMAD.WIDE R34, R35, 0x4, R30 ;  /* 0x0000000423227825 */ /* 0x001fc800078e021e */
[----:B------:R-:W-:Y:S01]  /*1880*/  IMAD.WIDE R12, R13, 0x4, R30 ;  /* 0x000000040d0c7825 */ /* 0x000fe200078e021e */
[----:B------:R0:W2:Y:S04]  /*1890*/  @!P1 LDG.E.EL R29, desc[UR6][R34.64] ;  /* 0x00000006221d9981 */ /* 0x0000a8000c2e1900 */
[----:B------:R-:W3:Y:S01]  /*18a0*/  @!P1 LDG.E.EL R32, desc[UR6][R12.64] ;  /* 0x000000060c209981 */ /* 0x000ee2000c2e1900 */
[----:B----4-:R-:W-:Y:S01]  /*18b0*/  SEL R33, R24, RZ, !P1 ;  /* 0x000000ff18217207 */ /* 0x010fe20004800000 */
[----:B------:R-:W-:Y:S02]  /*18c0*/  IMAD.MOV.U32 R36, RZ, RZ, RZ ;  /* 0x000000ffff247224 */ /* 0x000fe400078e00ff */
[----:B0-----:R-:W-:Y:S01]  /*18d0*/  IMAD.MOV.U32 R34, RZ, RZ, RZ ;  /* 0x000000ffff227224 */ /* 0x001fe200078e00ff */
[----:B--2---:R-:W-:-:S02]  /*18e0*/  SEL R24, R29, RZ, !P1 ;  /* 0x000000ff1d187207 */ /* 0x004fc40004800000 */
[----:B---3--:R-:W-:-:S03]  /*18f0*/  SEL R32, R32, RZ, !P1 ;  /* 0x000000ff20207207 */ /* 0x008fc60004800000 */
[----:B------:R-:W-:Y:S02]  /*1900*/  FADD R24, R24, R33 ;  /* 0x0000002118187221 */ /* 0x000fe40000000000 */
[----:B------:R-:W-:Y:S01]  /*1910*/  FADD R29, R33, R32 ;  /* 0x00000020211d7221 */ /* 0x000fe20000000000 */
[----:B------:R-:W-:-:S04]  /*1920*/  IMAD.WIDE R32, R47, 0x4, R30 ;  /* 0x000000042f207825 */ /* 0x000fc800078e021e */
[----:B------:R-:W-:Y:S01]  /*1930*/  VIADD R47, R47, 0x40000 ;  /* 0x000400002f2f7836 */ /* 0x000fe20000000000 */
[----:B------:R0:W2:Y:S03]  /*1940*/  @!P1 LDG.E.EL R36, desc[UR6][R32.64] ;  /* 0x0000000620249981 */ /* 0x0000a6000c2e1900 */
[----:B------:R-:W-:-:S05]  /*1950*/  IMAD.WIDE R12, R47, 0x4, R30 ;  /* 0x000000042f0c7825 */ /* 0x000fca00078e021e */
[----:B------:R1:W3:Y:S01]  /*1960*/  @!P1 LDG.E.EL R34, desc[UR6][R12.64] ;  /* 0x000000060c229981 */ /* 0x0002e2000c2e1900 */
[----:B------:R-:W-:Y:S01]  /*1970*/  SEL R35, R20, RZ, !P1 ;  /* 0x000000ff14237207 */ /* 0x000fe20004800000 */
[----:B0-----:R-:W-:-:S04]  /*1980*/  IMAD.WIDE R32, R27, 0x4, R30 ;  /* 0x000000041b207825 */ /* 0x001fc800078e021e */
[----:B------:R-:W-:Y:S02]  /*1990*/  IMAD.MOV.U32 R40, RZ, RZ, RZ ;  /* 0x000000ffff287224 */ /* 0x000fe400078e00ff */
[----:B------:R-:W-:Y:S02]  /*19a0*/  IMAD.MOV.U32 R20, RZ, RZ, RZ ;  /* 0x000000ffff147224 */ /* 0x000fe400078e00ff */
[----:B-1----:R-:W-:-:S04]  /*19b0*/  IMAD.WIDE R12, R23, 0x4, R30 ;  /* 0x00000004170c7825 */ /* 0x002fc800078e021e */
[----:B------:R-:W-:Y:S01]  /*19c0*/  IMAD.MOV.U32 R44, RZ, RZ, RZ ;  /* 0x000000ffff2c7224 */ /* 0x000fe200078e00ff */
[----:B------:R0:W4:Y:S01]  /*19d0*/  @!P1 LDG.E.EL R40, desc[UR6][R12.64] ;  /* 0x000000060c289981 */ /* 0x000122000c2e1900 */
[----:B------:R-:W-:Y:S02]  /*19e0*/  IMAD.MOV.U32 R27, RZ, RZ, RZ ;  /* 0x000000ffff1b7224 */ /* 0x000fe400078e00ff */
[----:B------:R-:W-:-:S04]  /*19f0*/  IMAD.WIDE R38, R39, 0x4, R30 ;  /* 0x0000000427267825 */ /* 0x000fc800078e021e */
[----:B------:R-:W-:Y:S01]  /*1a00*/  IMAD.MOV.U32 R23, RZ, RZ, RZ ;  /* 0x000000ffff177224 */ /* 0x000fe200078e00ff */
[----:B------:R1:W4:Y:S01]  /*1a10*/  @!P1 LDG.E.EL R27, desc[UR6][R38.64] ;  /* 0x00000006261b9981 */ /* 0x000322000c2e1900 */
[----:B0-----:R-:W-:Y:S01]  /*1a20*/  CS2R R12, SRZ ;  /* 0x00000000000c7805 */ /* 0x001fe2000001ff00 */
[----:B-1----:R-:W-:-:S04]  /*1a30*/  IMAD.WIDE R38, R54, 0x4, R30 ;  /* 0x0000000436267825 */ /* 0x002fc800078e021e */
[----:B------:R-:W-:Y:S02]  /*1a40*/  IMAD.MOV.U32 R54, RZ, RZ, RZ ;  /* 0x000000ffff367224 */ /* 0x000fe400078e00ff */
[----:B------:R-:W-:Y:S01]  /*1a50*/  IMAD.MOV.U32 R58, RZ, RZ, RZ ;  /* 0x000000ffff3a7224 */ /* 0x000fe200078e00ff */
[----:B--2---:R-:W-:Y:S02]  /*1a60*/  SEL R36, R36, RZ, !P1 ;  /* 0x000000ff24247207 */ /* 0x004fe40004800000 */
[----:B---3--:R-:W-:-:S03]  /*1a70*/  SEL R34, R34, RZ, !P1 ;  /* 0x000000ff22227207 */ /* 0x008fc60004800000 */
[----:B------:R-:W-:Y:S02]  /*1a80*/  FADD R47, R36, R35 ;  /* 0x00000023242f7221 */ /* 0x000fe40000000000 */
[----:B------:R-:W-:Y:S01]  /*1a90*/  FADD R42, R35, R34 ;  /* 0x00000022232a7221 */ /* 0x000fe20000000000 */
[----:B------:R-:W-:-:S04]  /*1aa0*/  IMAD.WIDE R34, R43, 0x4, R30 ;  /* 0x000000042b227825 */ /* 0x000fc800078e021e */
[----:B------:R-:W-:Y:S01]  /*1ab0*/  IMAD.MOV.U32 R43, RZ, RZ, RZ ;  /* 0x000000ffff2b7224 */ /* 0x000fe200078e00ff */
[----:B------:R0:W2:Y:S01]  /*1ac0*/  @!P1 LDG.E.EL R44, desc[UR6][R34.64] ;  /* 0x00000006222c9981 */ /* 0x0000a2000c2e1900 */
[----:B------:R-:W-:-:S04]  /*1ad0*/  IMAD.WIDE R36, R37, 0x4, R30 ;  /* 0x0000000425247825 */ /* 0x000fc800078e021e */
[----:B------:R1:W3:Y:S04]  /*1ae0*/  @!P1 LDG.E.EL R43, desc[UR6][R32.64] ;  /* 0x00000006202b9981 */ /* 0x0002e8000c2e1900 */
[----:B------:R4:W2:Y:S01]  /*1af0*/  @!P1 LDG.E.EL R20, desc[UR6][R36.64] ;  /* 0x0000000624149981 */ /* 0x0008a2000c2e1900 */
[----:B0-----:R-:W-:-:S04]  /*1b00*/  IMAD.WIDE R34, R56, 0x4, R30 ;  /* 0x0000000438227825 */ /* 0x001fc800078e021e */
[----:B-1----:R-:W-:-:S04]  /*1b10*/  IMAD.WIDE R32, R19, 0x4, R30 ;  /* 0x0000000413207825 */ /* 0x002fc800078e021e */
[----:B----4-:R-:W-:Y:S01]  /*1b20*/  IMAD.WIDE R36, R15, 0x4, R30 ;  /* 0x000000040f247825 */ /* 0x010fe200078e021e */
[----:B------:R0:W4:Y:S03]  /*1b30*/  @!P1 LDG.E.EL R23, desc[UR6][R32.64] ;  /* 0x0000000620179981 */ /* 0x000126000c2e1900 */
[----:B------:R-:W-:Y:S01]  /*1b40*/  IMAD.MOV.U32 R19, RZ, RZ, RZ ;  /* 0x000000ffff137224 */ /* 0x000fe200078e00ff */
[----:B------:R1:W2:Y:S01]  /*1b50*/  @!P1 LDG.E.EL R13, desc[UR6][R36.64] ;  /* 0x00000006240d9981 */ /* 0x0002a2000c2e1900 */
[----:B------:R-:W-:-:S04]  /*1b60*/  IMAD.MOV.U32 R15, RZ, RZ, RZ ;  /* 0x000000ffff0f7224 */ /* 0x000fc800078e00ff */
[----:B------:R5:W2:Y:S01]  /*1b70*/  @!P1 LDG.E.EL R19, desc[UR6][R34.64] ;  /* 0x0000000622139981 */ /* 0x000aa2000c2e1900 */
[----:B0-----:R-:W-:-:S03]  /*1b80*/  IMAD.WIDE R32, R9, 0x4, R30 ;  /* 0x0000000409207825 */ /* 0x001fc600078e021e */
[----:B------:R0:W2:Y:S01]  /*1b90*/  @!P1 LDG.E.EL R15, desc[UR6][R38.64] ;  /* 0x00000006260f9981 */ /* 0x0000a2000c2e1900 */
[----:B-1----:R-:W-:-:S03]  /*1ba0*/  IMAD.WIDE R36, R22, 0x4, R30 ;  /* 0x0000000416247825 */ /* 0x002fc600078e021e */
[----:B------:R1:W2:Y:S01]  /*1bb0*/  @!P1 LDG.E.EL R12, desc[UR6][R32.64] ;  /* 0x00000006200c9981 */ /* 0x0002a2000c2e1900 */
[----:B------:R-:W-:Y:S02]  /*1bc0*/  IMAD.MOV.U32 R22, RZ, RZ, RZ ;  /* 0x000000ffff167224 */ /* 0x000fe400078e00ff */
[----:B------:R-:W-:Y:S02]  /*1bd0*/  IMAD.MOV.U32 R9, RZ, RZ, RZ ;  /* 0x000000ffff097224 */ /* 0x000fe400078e00ff */
[----:B-----5:R-:W-:-:S04]  /*1be0*/  IMAD.WIDE R34, R6, 0x4, R30 ;  /* 0x0000000406227825 */ /* 0x020fc800078e021e */
[--C-:B0-----:R-:W-:Y:S01]  /*1bf0*/  IMAD.WIDE R38, R11, 0x4, R30.reuse ;  /* 0x000000040b267825 */ /* 0x101fe200078e021e */
[----:B------:R-:W5:Y:S03]  /*1c00*/  @!P1 LDG.E.EL R9, desc[UR6][R34.64] ;  /* 0x0000000622099981 */ /* 0x000f66000c2e1900 */
[----:B------:R-:W-:Y:S01]  /*1c10*/  IMAD.MOV.U32 R6, RZ, RZ, RZ ;  /* 0x000000ffff067224 */ /* 0x000fe200078e00ff */
[----:B------:R0:W2:Y:S01]  /*1c20*/  @!P1 LDG.E.EL R22, desc[UR6][R38.64] ;  /* 0x0000000626169981 */ /* 0x0000a2000c2e1900 */
[----:B------:R-:W-:Y:S02]  /*1c30*/  IMAD.MOV.U32 R11, RZ, RZ, RZ ;  /* 0x000000ffff0b7224 */ /* 0x000fe400078e00ff */
[----:B-1----:R-:W-:Y:S02]  /*1c40*/  IMAD.WIDE R32, R46, 0x4, R30 ;  /* 0x000000042e207825 */ /* 0x002fe400078e021e */
[----:B------:R1:W2:Y:S02]  /*1c50*/  @!P1 LDG.E.EL R6, desc[UR6][R36.64] ;  /* 0x0000000624069981 */ /* 0x0002a4000c2e1900 */
[----:B------:R-:W-:-:S02]  /*1c60*/  IMAD.MOV.U32 R46, RZ, RZ, RZ ;  /* 0x000000ffff2e7224 */ /* 0x000fc400078e00ff */
[----:B------:R1:W2:Y:S01]  /*1c70*/  @!P1 LDG.E.EL R11, desc[UR6][R32.64] ;  /* 0x00000006200b9981 */ /* 0x0002a2000c2e1900 */
[----:B0-----:R-:W-:-:S04]  /*1c80*/  IMAD.WIDE R38, R53, 0x4, R30 ;  /* 0x0000000435267825 */ /* 0x001fc800078e021e */
[----:B------:R-:W-:-:S04]  /*1c90*/  IMAD.WIDE R34, R50, 0x4, R30 ;  /* 0x0000000432227825 */ /* 0x000fc800078e021e */
[----:B------:R-:W-:Y:S01]  /*1ca0*/  IMAD.MOV.U32 R53, RZ, RZ, RZ ;  /* 0x000000ffff357224 */ /* 0x000fe200078e00ff */
[----:B------:R0:W2:Y:S01]  /*1cb0*/  @!P1 LDG.E.EL R46, desc[UR6][R34.64] ;  /* 0x00000006222e9981 */ /* 0x0000a2000c2e1900 */
[----:B-1----:R-:W-:-:S04]  /*1cc0*/  IMAD.WIDE R36, R52, 0x4, R30 ;  /* 0x0000000434247825 */ /* 0x002fc800078e021e */
[----:B------:R-:W-:-:S04]  /*1cd0*/  IMAD.WIDE R32, R61, 0x4, R30 ;  /* 0x000000043d207825 */ /* 0x000fc800078e021e */
[----:B------:R-:W-:Y:S01]  /*1ce0*/  IMAD.MOV.U32 R52, RZ, RZ, RZ ;  /* 0x000000ffff347224 */ /* 0x000fe200078e00ff */
[----:B------:R1:W2:Y:S01]  /*1cf0*/  @!P1 LDG.E.EL R53, desc[UR6][R32.64] ;  /* 0x0000000620359981 */ /* 0x0002a2000c2e1900 */
[----:B0-----:R-:W-:-:S04]  /*1d00*/  IMAD.WIDE R34, R59, 0x4, R30 ;  /* 0x000000043b227825 */ /* 0x001fc800078e021e */
[----:B------:R0:W2:Y:S04]  /*1d10*/  @!P1 LDG.E.EL R52, desc[UR6][R38.64] ;  /* 0x0000000626349981 */ /* 0x0000a8000c2e1900 */
[----:B------:R0:W2:Y:S01]  /*1d20*/  @!P1 LDG.E.EL R54, desc[UR6][R34.64] ;  /* 0x0000000622369981 */ /* 0x0000a2000c2e1900 */
[----:B-1----:R-:W-:-:S04]  /*1d30*/  IMAD.WIDE R32, R51, 0x4, R30 ;  /* 0x0000000433207825 */ /* 0x002fc800078e021e */
[----:B------:R-:W-:Y:S02]  /*1d40*/  VIADD R51, R51, 0x40000 ;  /* 0x0004000033337836 */ /* 0x000fe40000000000 */
[----:B0-----:R-:W-:-:S04]  /*1d50*/  IMAD.WIDE R38, R55, 0x4, R30 ;  /* 0x0000000437267825 */ /* 0x001fc800078e021e */
[----:B------:R-:W-:Y:S02]  /*1d60*/  IMAD.MOV.U32 R55, RZ, RZ, RZ ;  /* 0x000000ffff377224 */ /* 0x000fe400078e00ff */
[----:B------:R-:W-:-:S04]  /*1d70*/  IMAD.WIDE R34, R51, 0x4, R30 ;  /* 0x0000000433227825 */ /* 0x000fc800078e021e */
[----:B------:R-:W2:Y:S04]  /*1d80*/  @!P1 LDG.E.EL R55, desc[UR6][R32.64] ;  /* 0x0000000620379981 */ /* 0x000ea8000c2e1900 */
[----:B------:R-:W3:Y:S01]  /*1d90*/  @!P1 LDG.E.EL R58, desc[UR6][R34.64] ;  /* 0x00000006223a9981 */ /* 0x000ee2000c2e1900 */
[----:B------:R-:W-:Y:S02]  /*1da0*/  IMAD.MOV.U32 R50, RZ, RZ, RZ ;  /* 0x000000ffff327224 */ /* 0x000fe400078e00ff */
[----:B------:R-:W-:-:S04]  /*1db0*/  IMAD.MOV.U32 R56, RZ, RZ, RZ ;  /* 0x000000ffff387224 */ /* 0x000fc800078e00ff */
[----:B------:R0:W4:Y:S01]  /*1dc0*/  @!P1 LDG.E.EL R50, desc[UR6][R36.64] ;  /* 0x0000000624329981 */ /* 0x000122000c2e1900 */
[----:B------:R-:W-:Y:S01]  /*1dd0*/  SEL R48, R48, RZ, !P1 ;  /* 0x000000ff30307207 */ /* 0x000fe20004800000 */
[----:B0-----:R-:W-:-:S05]  /*1de0*/  IMAD.WIDE R36, R57, 0x4, R30 ;  /* 0x0000000439247825 */ /* 0x001fca00078e021e */
[----:B------:R-:W4:Y:S01]  /*1df0*/  @!P1 LDG.E.EL R56, desc[UR6][R36.64] ;  /* 0x0000000624389981 */ /* 0x000f22000c2e1900 */
[----:B------:R-:W-:-:S04]  /*1e00*/  IMAD.WIDE R32, R41, 0x4, R30 ;  /* 0x0000000429207825 */ /* 0x000fc800078e021e */
[----:B------:R-:W-:-:S06]  /*1e10*/  IMAD.MOV.U32 R51, RZ, RZ, RZ ;  /* 0x000000ffff337224 */ /* 0x000fcc00078e00ff */
[----:B------:R-:W4:Y:S01]  /*1e20*/  @!P1 LDG.E.EL R51, desc[UR6][R32.64] ;  /* 0x0000000620339981 */ /* 0x000f22000c2e1900 */
[----:B------:R-:W-:Y:S01]  /*1e30*/  FADD R29, R24, -R29 ;  /* 0x8000001d181d7221 */ /* 0x000fe20000000000 */
[----:B------:R-:W-:Y:S02]  /*1e40*/  IMAD.MOV.U32 R24, RZ, RZ, RZ ;  /* 0x000000ffff187224 */ /* 0x000fe400078e00ff */
[----:B------:R-:W-:-:S06]  /*1e50*/  IMAD.MOV.U32 R57, RZ, RZ, RZ ;  /* 0x000000ffff397224 */ /* 0x000fcc00078e00ff */
[----:B------:R0:W4:Y:S02]  /*1e60*/  @!P1 LDG.E.EL R57, desc[UR6][R38.64] ;  /* 0x0000000626399981 */ /* 0x000124000c2e1900 */
[----:B0-----:R-:W-:-:S04]  /*1e70*/  IMAD.WIDE R38, R8, 0x4, R30 ;  /* 0x0000000408267825 */ /* 0x001fc800078e021e */
[----:B------:R-:W-:Y:S01]  /*1e80*/  IMAD.MOV.U32 R8, RZ, RZ, RZ ;  /* 0x000000ffff087224 */ /* 0x000fe200078e00ff */
[----:B--2---:R-:W-:Y:S02]  /*1e90*/  SEL R55, R55, RZ, !P1 ;  /* 0x000000ff37377207 */ /* 0x004fe40004800000 */
[----:B---3--:R-:W-:-:S03]  /*1ea0*/  SEL R37, R58, RZ, !P1 ;  /* 0x000000ff3a257207 */ /* 0x008fc60004800000 */
[----:B------:R-:W-:Y:S02]  /*1eb0*/  FADD R55, R55, R48 ;  /* 0x0000003037377221 */ /* 0x000fe40000000000 */
[----:B------:R-:W-:Y:S01]  /*1ec0*/  FADD R48, R48, R37 ;  /* 0x0000002530307221 */ /* 0x000fe20000000000 */
[----:B------:R-:W-:Y:S02]  /*1ed0*/  VIADD R37, R41, 0x40000 ;  /* 0x0004000029257836 */ /* 0x000fe40000000000 */
[----:B------:R-:W-:Y:S02]  /*1ee0*/  IMAD.MOV.U32 R41, RZ, RZ, RZ ;  /* 0x000000ffff297224 */ /* 0x000fe400078e00ff */
[----:B------:R-:W-:-:S05]  /*1ef0*/  IMAD.WIDE R34, R37, 0x4, R30 ;  /* 0x0000000425227825 */ /* 0x000fca00078e021e */
[----:B------:R0:W2:Y:S01]  /*1f00*/  @!P1 LDG.E.EL R41, desc[UR6][R34.64] ;  /* 0x0000000622299981 */ /* 0x0000a2000c2e1900 */
[----:B------:R-:W-:-:S05]  /*1f10*/  IMAD.WIDE R36, R7, 0x4, R30 ;  /* 0x0000000407247825 */ /* 0x000fca00078e021e */
[----:B------:R-:W3:Y:S01]  /*1f20*/  @!P1 LDG.E.EL R24, desc[UR6][R36.64] ;  /* 0x0000000624189981 */ /* 0x000ee2000c2e1900 */
[----:B------:R-:W-:-:S06]  /*1f30*/  IMAD.MOV.U32 R7, RZ, RZ, RZ ;  /* 0x000000ffff077224 */ /* 0x000fcc00078e00ff */
[----:B------:R-:W3:Y:S01]  /*1f40*/  @!P1 LDG.E.EL R7, desc[UR6][R38.64] ;  /* 0x0000000626079981 */ /* 0x000ee2000c2e1900 */
[----:B------:R-:W-:-:S05]  /*1f50*/  IMAD.WIDE R30, R49, 0x4, R30 ;  /* 0x00000004311e7825 */ /* 0x000fca00078e021e */
[----:B------:R1:W3:Y:S01]  /*1f60*/  @!P1 LDG.E.EL R8, desc[UR6][R30.64] ;  /* 0x000000061e089981 */ /* 0x0002e2000c2e1900 */
[----:B------:R-:W-:Y:S01]  /*1f70*/  SEL R33, R4, RZ, !P1 ;  /* 0x000000ff04217207 */ /* 0x000fe20004800000 */
[----:B------:R-:W-:Y:S01]  /*1f80*/  FADD R42, R47, -R42 ;  /* 0x8000002a2f2a7221 */ /* 0x000fe20000000000 */
[----:B------:R-:W-:Y:S02]  /*1f90*/  SEL R44, R44, RZ, !P1 ;  /* 0x000000ff2c2c7207 */ /* 0x000fe40004800000 */
[----:B------:R-:W-:Y:S02]  /*1fa0*/  SEL R22, R22, RZ, !P1 ;  /* 0x000000ff16167207 */ /* 0x000fe40004800000 */
[----:B------:R-:W-:Y:S02]  /*1fb0*/  SEL R45, R45, RZ, !P1 ;  /* 0x000000ff2d2d7207 */ /* 0x000fe40004800000 */
[----:B------:R-:W-:Y:S02]  /*1fc0*/  SEL R4, R43, RZ, !P1 ;  /* 0x000000ff2b047207 */ /* 0x000fe40004800000 */
[----:B------:R-:W-:Y:S01]  /*1fd0*/  SEL R32, R11, RZ, !P1 ;  /* 0x000000ff0b207207 */ /* 0x000fe20004800000 */
[----:B------:R-:W-:Y:S01]  /*1fe0*/  FADD R11, R44, R33 ;  /* 0x000000212c0b7221 */ /* 0x000fe20000000000 */
[----:B------:R-:W-:Y:S01]  /*1ff0*/  FADD R22, R33, R22 ;  /* 0x0000001621167221 */ /* 0x000fe20000000000 */
[----:B------:R-:W-:Y:S01]  /*2000*/  FMUL R42, R42, R42 ;  /* 0x0000002a2a2a7220 */ /* 0x000fe20000400000 */
[----:B0-----:R-:W-:Y:S01]  /*2010*/  SEL R35, R26, RZ, !P1 ;  /* 0x000000ff1a237207 */ /* 0x001fe20004800000 */
[----:B------:R-:W-:Y:S01]  /*2020*/  FADD R4, R4, R45 ;  /* 0x0000002d04047221 */ /* 0x000fe20000000000 */
[----:B------:R-:W-:Y:S01]  /*2030*/  SEL R40, R40, RZ, !P1 ;  /* 0x000000ff28287207 */ /* 0x000fe20004800000 */
[----:B-1----:R-:W-:Y:S01]  /*2040*/  FADD R31, R45, R32 ;  /* 0x000000202d1f7221 */ /* 0x002fe20000000000 */
[----:B------:R-:W-:Y:S01]  /*2050*/  SEL R46, R46, RZ, !P1 ;  /* 0x000000ff2e2e7207 */ /* 0x000fe20004800000 */
[----:B------:R-:W-:Y:S01]  /*2060*/  FFMA R33, R29, R29, R42 ;  /* 0x0000001d1d217223 */ /* 0x000fe2000000002a */
[----:B------:R-:W-:Y:S01]  /*2070*/  FADD R11, R11, -R22 ;  /* 0x800000160b0b7221 */ /* 0x000fe20000000000 */
[----:B------:R-:W-:Y:S01]  /*2080*/  FADD R4, R4, -R31 ;  /* 0x8000001f04047221 */ /* 0x000fe20000000000 */
[----:B------:R-:W-:Y:S01]  /*2090*/  FADD R22, R40, R35 ;  /* 0x0000002328167221 */ /* 0x000fe20000000000 */
[----:B------:R-:W-:Y:S01]  /*20a0*/  FADD R29, R35, R46 ;  /* 0x0000002e231d7221 */ /* 0x000fe20000000000 */
[----:B------:R-:W-:-:S02]  /*20b0*/  SEL R31, R18, RZ, !P1 ;  /* 0x000000ff121f7207 */ /* 0x000fc40004800000 */
[----:B------:R-:W-:Y:S02]  /*20c0*/  SEL R35, R28, RZ, !P1 ;  /* 0x000000ff1c237207 */ /* 0x000fe40004800000 */
[----:B----4-:R-:W-:Y:S01]  /*20d0*/  SEL R18, R51, RZ, !P1 ;  /* 0x000000ff33127207 */ /* 0x010fe20004800000 */
[----:B------:R-:W-:Y:S01]  /*20e0*/  FADD R48, R55, -R48 ;  /* 0x8000003037307221 */ /* 0x000fe20000000000 */
[----:B------:R-:W-:-:S03]  /*20f0*/  SEL R26, R27, RZ, !P1 ;  /* 0x000000ff1b1a7207 */ /* 0x000fc60004800000 */
[----:B------:R-:W-:Y:S01]  /*2100*/  FADD R18, R18, R31 ;  /* 0x0000001f12127221 */ /* 0x000fe20000000000 */
[----:B------:R-:W-:Y:S01]  /*2110*/  FFMA R33, R48, R48, R33 ;  /* 0x0000003030217223 */ /* 0x000fe20000000021 */
[----:B------:R-:W-:Y:S02]  /*2120*/  SEL R30, R25, RZ, !P1 ;  /* 0x000000ff191e7207 */ /* 0x000fe40004800000 */
[----:B------:R-:W-:Y:S02]  /*2130*/  SEL R23, R23, RZ, !P1 ;  /* 0x000000ff17177207 */ /* 0x000fe40004800000 */
[----:B------:R-:W-:Y:S02]  /*2140*/  SEL R25, R52, RZ, !P1 ;  /* 0x000000ff34197207 */ /* 0x000fe40004800000 */
[----:B------:R-:W-:Y:S01]  /*2150*/  SEL R20, R20, RZ, !P1 ;  /* 0x000000ff14147207 */ /* 0x000fe20004800000 */
[----:B------:R-:W-:Y:S01]  /*2160*/  FADD R22, R22, -R29 ;  /* 0x8000001d16167221 */ /* 0x000fe20000000000 */
[----:B------:R-:W-:Y:S01]  /*2170*/  SEL R50, R50, RZ, !P1 ;  /* 0x000000ff32327207 */ /* 0x000fe20004800000 */
[----:B------:R-:W-:Y:S01]  /*2180*/  FADD R26, R26, R35 ;  /* 0x000000231a1a7221 */ /* 0x000fe20000000000 */
[----:B------:R-:W0:Y:S01]  /*2190*/  S2UR UR5, SR_CgaCtaId ;  /* 0x00000000000579c3 */ /* 0x000e220000008800 */
[----:B------:R-:W-:-:S02]  /*21a0*/  SEL R14, R14, RZ, !P1 ;  /* 0x000000ff0e0e7207 */ /* 0x000fc40004800000 */
[----:B------:R-:W-:Y:S02]  /*21b0*/  SEL R10, R10, RZ, !P1 ;  /* 0x000000ff0a0a7207 */ /* 0x000fe40004800000 */
[----:B-----5:R-:W-:Y:S02]  /*21c0*/  SEL R9, R9, RZ, !P1 ;  /* 0x000000ff09097207 */ /* 0x020fe40004800000 */
[----:B------:R-:W-:Y:S02]  /*21d0*/  SEL R57, R57, RZ, !P1 ;  /* 0x000000ff39397207 */ /* 0x000fe40004800000 */
[----:B------:R-:W-:Y:S02]  /*21e0*/  SEL R5, R5, RZ, !P1 ;  /* 0x000000ff05057207 */ /* 0x000fe40004800000 */
[----:B------:R-:W-:Y:S01]  /*21f0*/  SEL R6, R6, RZ, !P1 ;  /* 0x000000ff06067207 */ /* 0x000fe20004800000 */
[----:B------:R-:W-:Y:S02]  /*2200*/  UMOV UR4, 0x400 ;  /* 0x0000040000047882 */ /* 0x000fe40000000000 */
[----:B0-----:R-:W-:Y:S01]  /*2210*/  UPRMT UR4, UR5, 0x654, UR4 ;  /* 0x0000065405047896 */ /* 0x001fe20008000004 */
[----:B--2---:R-:W-:-:S05]  /*2220*/  SEL R28, R41, RZ, !P1 ;  /* 0x000000ff291c7207 */ /* 0x004fca0004800000 */
[----:B------:R-:W-:-:S04]  /*2230*/  FADD R27, R31, R28 ;  /* 0x0000001c1f1b7221 */ /* 0x000fc80000000000 */
[----:B------:R-:W-:-:S04]  /*2240*/  FADD R18, R18, -R27 ;  /* 0x8000001b12127221 */ /* 0x000fc80000000000 */
[----:B------:R-:W-:Y:S01]  /*2250*/  FFMA R28, R18, R18, R33 ;  /* 0x00000012121c7223 */ /* 0x000fe20000000021 */
[----:B------:R-:W-:Y:S01]  /*2260*/  FADD R18, R23, R30 ;  /* 0x0000001e17127221 */ /* 0x000fe20000000000 */
[----:B------:R-:W-:Y:S01]  /*2270*/  FADD R23, R30, R25 ;  /* 0x000000191e177221 */ /* 0x000fe20000000000 */
[----:B------:R-:W-:Y:S01]  /*2280*/  SEL R25, R16, RZ, !P1 ;  /* 0x000000ff10197207 */ /* 0x000fe20004800000 */
[----:B------:R-:W-:Y:S01]  /*2290*/  FFMA R11, R11, R11, R28 ;  /* 0x0000000b0b0b7223 */ /* 0x000fe2000000001c */
[----:B---3--:R-:W-:Y:S02]  /*22a0*/  SEL R24, R24, RZ, !P1 ;  /* 0x000000ff18187207 */ /* 0x008fe40004800000 */
[----:B------:R-:W-:Y:S01]  /*22b0*/  SEL R27, R21, RZ, !P1 ;  /* 0x000000ff151b7207 */ /* 0x000fe20004800000 */
[----:B------:R-:W-:Y:S01]  /*22c0*/  FFMA R21, R4, R4, R11 ;  /* 0x0000000404157223 */ /* 0x000fe2000000000b */
[----:B------:R-:W-:Y:S01]  /*22d0*/  FADD R4, R20, R25 ;  /* 0x0000001914047221 */ /* 0x000fe20000000000 */
[----:B------:R-:W-:Y:S01]  /*22e0*/  SEL R20, R17, RZ, !P1 ;  /* 0x000000ff11147207 */ /* 0x000fe20004800000 */
[----:B------:R-:W-:Y:S01]  /*22f0*/  FADD R11, R25, R24 ;  /* 0x00000018190b7221 */ /* 0x000fe20000000000 */
[----:B------:R-:W0:Y:S01]  /*2300*/  S2R R17, SR_TID.X ;  /* 0x0000000000117919 */ /* 0x000e220000002100 */
[----:B------:R-:W-:Y:S01]  /*2310*/  FADD R31, R35, R50 ;  /* 0x00000032231f7221 */ /* 0x000fe20000000000 */
[----:B------:R-:W-:Y:S01]  /*2320*/  FFMA R21, R22, R22, R21 ;  /* 0x0000001616157223 */ /* 0x000fe20000000015 */
[----:B------:R-:W-:Y:S01]  /*2330*/  FADD R4, R4, -R11 ;  /* 0x8000000b04047221 */ /* 0x000fe20000000000 */
[----:B------:R-:W-:Y:S01]  /*2340*/  SEL R16, R19, RZ, !P1 ;  /* 0x000000ff13107207 */ /* 0x000fe20004800000 */
[----:B------:R-:W-:Y:S01]  /*2350*/  FADD R26, R26, -R31 ;  /* 0x8000001f1a1a7221 */ /* 0x000fe20000000000 */
[----:B------:R-:W-:Y:S01]  /*2360*/  SEL R28, R53, RZ, !P1 ;  /* 0x000000ff351c7207 */ /* 0x000fe20004800000 */
[----:B------:R-:W-:Y:S01]  /*2370*/  FFMA R21, R4, R4, R21 ;  /* 0x0000000404157223 */ /* 0x000fe20000000015 */
[----:B------:R-:W-:-:S02]  /*2380*/  SEL R4, R3, RZ, !P1 ;  /* 0x000000ff03047207 */ /* 0x000fc40004800000 */
[----:B------:R-:W-:Y:S01]  /*2390*/  SEL R3, R13, RZ, !P1 ;  /* 0x000000ff0d037207 */ /* 0x000fe20004800000 */
[----:B------:R-:W-:Y:S01]  /*23a0*/  FADD R16, R16, R27 ;  /* 0x0000001b10107221 */ /* 0x000fe20000000000 */
[----:B------:R-:W-:Y:S01]  /*23b0*/  SEL R13, R7, RZ, !P1 ;  /* 0x000000ff070d7207 */ /* 0x000fe20004800000 */
[----:B------:R-:W-:Y:S01]  /*23c0*/  FADD R19, R27, R28 ;  /* 0x0000001c1b137221 */ /* 0x000fe20000000000 */
[----:B------:R-:W-:Y:S01]  /*23d0*/  SEL R11, R15, RZ, !P1 ;  /* 0x000000ff0f0b7207 */ /* 0x000fe20004800000 */
[----:B------:R-:W-:Y:S01]  /*23e0*/  FADD R18, R18, -R23 ;  /* 0x8000001712127221 */ /* 0x000fe20000000000 */
[----:B------:R-:W-:Y:S01]  /*23f0*/  FFMA R21, R26, R26, R21 ;  /* 0x0000001a1a157223 */ /* 0x000fe20000000015 */
[----:B------:R-:W-:Y:S01]  /*2400*/  SEL R15, R54, RZ, !P1 ;  /* 0x000000ff360f7207 */ /* 0x000fe20004800000 */
[----:B------:R-:W-:Y:S01]  /*2410*/  FADD R3, R3, R4 ;  /* 0x0000000403037221 */ /* 0x000fe20000000000 */
[----:B------:R-:W-:Y:S01]  /*2420*/  FADD R16, R16, -R19 ;  /* 0x8000001310107221 */ /* 0x000fe20000000000 */
[----:B------:R-:W-:Y:S01]  /*2430*/  FFMA R21, R18, R18, R21 ;  /* 0x0000001212157223 */ /* 0x000fe20000000015 */
[----:B------:R-:W-:Y:S01]  /*2440*/  FADD R4, R4, R13 ;  /* 0x0000000d04047221 */ /* 0x000fe20000000000 */
[----:B------:R-:W-:Y:S01]  /*2450*/  FADD R11, R11, R20 ;  /* 0x000000140b0b7221 */ /* 0x000fe20000000000 */
[----:B------:R-:W-:Y:S01]  /*2460*/  FADD R20, R20, R15 ;  /* 0x0000000f14147221 */ /* 0x000fe20000000000 */
[----:B------:R-:W-:Y:S01]  /*2470*/  SEL R7, R12, RZ, !P1 ;  /* 0x000000ff0c077207 */ /* 0x000fe20004800000 */
[----:B------:R-:W-:Y:S01]  /*2480*/  FFMA R16, R16, R16, R21 ;  /* 0x0000001010107223 */ /* 0x000fe20000000015 */
[----:B------:R-:W-:Y:S01]  /*2490*/  SEL R15, R56, RZ, !P1 ;  /* 0x000000ff380f7207 */ /* 0x000fe20004800000 */
[----:B------:R-:W-:Y:S01]  /*24a0*/  FADD R3, R3, -R4 ;  /* 0x8000000403037221 */ /* 0x000fe20000000000 */
[----:B------:R-:W-:Y:S01]  /*24b0*/  FADD R11, R11, -R20 ;  /* 0x800000140b0b7221 */ /* 0x000fe20000000000 */
[----:B------:R-:W-:-:S02]  /*24c0*/  FADD R7, R7, R14 ;  /* 0x0000000e07077221 */ /* 0x000fc40000000000 */
[----:B------:R-:W-:Y:S01]  /*24d0*/  FADD R12, R14, R15 ;  /* 0x0000000f0e0c7221 */ /* 0x000fe20000000000 */
[----:B------:R-:W-:Y:S01]  /*24e0*/  FFMA R16, R3, R3, R16 ;  /* 0x0000000303107223 */ /* 0x000fe20000000010 */
[----:B------:R-:W-:Y:S01]  /*24f0*/  FADD R3, R9, R10 ;  /* 0x0000000a09037221 */ /* 0x000fe20000000000 */
[----:B------:R-:W-:Y:S01]  /*2500*/  FADD R4, R10, R57 ;  /* 0x000000390a047221 */ /* 0x000fe20000000000 */
[----:B------:R-:W-:Y:S01]  /*2510*/  SEL R8, R8, RZ, !P1 ;  /* 0x000000ff08087207 */ /* 0x000fe20004800000 */
[----:B------:R-:W-:Y:S01]  /*2520*/  FADD R7, R7, -R12 ;  /* 0x8000000c07077221 */ /* 0x000fe20000000000 */
[----:B------:R-:W-:Y:S01]  /*2530*/  FFMA R16, R11, R11, R16 ;  /* 0x0000000b0b107223 */ /* 0x000fe20000000010 */
[----:B------:R-:W-:Y:S01]  /*2540*/  FADD R4, R3, -R4 ;  /* 0x8000000403047221 */ /* 0x000fe20000000000 */
[----:B------:R-:W-:Y:S01]  /*2550*/  FADD R3, R6, R5 ;  /* 0x0000000506037221 */ /* 0x000fe20000000000 */
[----:B------:R-:W-:Y:S01]  /*2560*/  FADD R8, R5, R8 ;  /* 0x0000000805087221 */ /* 0x000fe20000000000 */
[----:B------:R-:W-:Y:S01]  /*2570*/  FFMA R7, R7, R7, R16 ;  /* 0x0000000707077223 */ /* 0x000fe20000000010 */
[----:B0-----:R-:W-:-:S02]  /*2580*/  SHF.R.U32.HI R10, RZ, 0x5, R17 ;  /* 0x00000005ff0a7819 */ /* 0x001fc40000011611 */
[----:B------:R-:W-:Y:S01]  /*2590*/  FADD R3, R3, -R8 ;  /* 0x8000000803037221 */ /* 0x000fe20000000000 */
[----:B------:R-:W-:Y:S01]  /*25a0*/  FFMA R4, R4, R4, R7 ;  /* 0x0000000404047223 */ /* 0x000fe20000000007 */
[----:B------:R-:W-:Y:S02]  /*25b0*/  LOP3.LUT R6, R17, 0x1f, RZ, 0xc0, !PT ;  /* 0x0000001f11067812 */ /* 0x000fe400078ec0ff */
[----:B------:R-:W-:Y:S01]  /*25c0*/  SGXT.U32 R10, R10, 0x3 ;  /* 0x000000030a0a781a */ /* 0x000fe20000000000 */
[----:B------:R-:W-:Y:S02]  /*25d0*/  FFMA R4, R3, R3, R4 ;  /* 0x0000000303047223 */ /* 0x000fe40000000004 */
[----:B------:R-:W-:Y:S02]  /*25e0*/  IMAD.SHL.U32 R6, R6, 0x20, RZ ;  /* 0x0000002006067824 */ /* 0x000fe400078e00ff */
[----:B------:R-:W-:Y:S01]  /*25f0*/  IMAD.SHL.U32 R3, R10, 0x4, RZ ;  /* 0x000000040a037824 */ /* 0x000fe200078e00ff */
[----:B------:R-:W-:-:S04]  /*2600*/  SEL R4, R4, RZ, !P1 ;  /* 0x000000ff04047207 */ /* 0x000fc80004800000 */
[----:B------:R-:W-:-:S05]  /*2610*/  LOP3.LUT R3, R6, R3, RZ, 0xfc, !PT ;  /* 0x0000000306037212 */ /* 0x000fca00078efcff */
[----:B------:R-:W-:Y:S01]  /*2620*/  STS [R3+UR4], R4 ;  /* 0x0000000403007988 */ /* 0x000fe20008000804 */
[----:B------:R-:W-:Y:S01]  /*2630*/  BAR.SYNC.DEFER_BLOCKING 0x0 ;  /* 0x0000000000007b1d */ /* 0x000fe20000010000 */
[C---:B------:R-:W-:Y:S02]  /*2640*/  ISETP.GE.AND P0, PT, R17.reuse, 0x100, PT ;  /* 0x000001001100780c */ /* 0x040fe40003f06270 */
[----:B------:R-:W-:-:S11]  /*2650*/  LEA R5, R17, UR4, 0x2 ;  /* 0x0000000411057c11 */ /* 0x000fd6000f8e10ff */
[----:B------:R-:W0:Y:S04]  /*2660*/  @!P0 LDS R2, [R5] ;  /* 0x0000000005028984 */ /* 0x000e280000000800 */
[----:B0-----:R-:W0:Y:S02]  /*2670*/  SHFL.BFLY PT, R7, R2, 0x4, 0x1f ;  /* 0x0c801f0002077f89 */ /* 0x001e2400000e0000 */
[----:B0-----:R-:W-:-:S05]  /*2680*/  FADD R7, R2, R7 ;  /* 0x0000000702077221 */ /* 0x001fca0000000000 */
[----:B------:R-:W0:Y:S01]  /*2690*/  SHFL.BFLY PT, R8, R7, 0x2, 0x1f ;  /* 0x0c401f0007087f89 */ /* 0x000e2200000e0000 */
[----:B------:R-:W-:Y:S01]  /*26a0*/  LOP3.LUT P0, RZ, R17, 0x7, RZ, 0xc0, !PT ;  /* 0x0000000711ff7812 */ /* 0x000fe2000780c0ff */
[----:B0-----:R-:W-:-:S05]  /*26b0*/  FADD R8, R7, R8 ;  /* 0x0000000807087221 */ /* 0x001fca0000000000 */
[----:B------:R-:W0:Y:S01]  /*26c0*/  SHFL.BFLY PT, R9, R8, 0x1, 0x1f ;  /* 0x0c201f0008097f89 */ /* 0x000e2200000e0000 */
[----:B------:R-:W-:Y:S02]  /*26d0*/  ISETP.LT.AND P0, PT, R17, 0x100, !P0 ;  /* 0x000001001100780c */ /* 0x000fe40004701270 */
[----:B------:R-:W-:Y:S01]  /*26e0*/  ISETP.EQ.AND P1, PT, R10, RZ, !P1 ;  /* 0x000000ff0a00720c */ /* 0x000fe20004f22270 */
[----:B0-----:R-:W-:-:S10]  /*26f0*/  FADD R4, R8, R9 ;  /* 0x0000000908047221 */ /* 0x001fd40000000000 */
[----:B------:R0:W-:Y:S01]  /*2700*/  @P0 STS [R5], R4 ;  /* 0x0000000405000388 */ /* 0x0001e20000000800 */
[----:B------:R-:W-:Y:S06]  /*2710*/  BAR.SYNC.DEFER_BLOCKING 0x0 ;  /* 0x0000000000007b1d */ /* 0x000fec0000010000 */
[----:B0-----:R-:W-:Y:S05]  /*2720*/  @!P1 EXIT ;  /* 0x000000000000994d */ /* 0x001fea0003800000 */
[----:B------:R-:W0:Y:S01]  /*2730*/  LDS R5, [R6+UR4] ;  /* 0x0000000406057984 */ /* 0x000e220008000800 */
[----:B------:R-:W1:Y:S02]  /*2740*/  LDC.64 R2, c[0x0][0x220] ;  /* 0x00008800ff027b82 */ /* 0x000e640000000a00 */
[----:B-1----:R-:W-:-:S05]  /*2750*/  IMAD.WIDE R2, R0, 0x4, R2 ;  /* 0x0000000400027825 */ /* 0x002fca00078e0202 */
[----:B0-----:R-:W-:Y:S01]  /*2760*/  STG.E desc[UR6][R2.64], R5 ;  /* 0x0000000502007986 */ /* 0x001fe2000c101906 */
[----:B------:R-:W-:Y:S05]  /*2770*/  EXIT ;  /* 0x000000000000794d */ /* 0x000fea0003800000 */
.L_x_0:
[----:B------:R-:W-:-:S00]  /*2780*/  BRA `(.L_x_0) ;  /* 0xfffffffc00fc7947 */ /* 0x000fc0000383ffff */
[----:B------:R-:W-:-:S00]  /*2790*/  NOP ;  /* 0x0000000000007918 */ /* 0x000fc00000000000 */
        /* <DEDUP_REMOVED lines=14> */
.L_x_1:


//--------------------- .nv.shared.triton_per_fused_mean_pow_sub_12 --------------------------
	.section	.nv.shared.triton_per_fused_mean_pow_sub_12,"aw",@nobits
	.sectionflags	@""
	.align	16
	.zero		1024


//--------------------- .nv.constant0.triton_per_fused_mean_pow_sub_12 --------------------------
	.section	.nv.constant0.triton_per_fused_mean_pow_sub_12,"a",@progbits
	.sectionflags	@""
	.align	4
.nv.constant0.triton_per_fused_mean_pow_sub_12:
	.zero		560
